//
// Generated by NVIDIA NVVM Compiler
//
// Compiler Build ID: CL-36424714
// Cuda compilation tools, release 13.0, V13.0.88
// Based on NVVM 20.0.0
//

.version 9.0
.target sm_100
.address_size 64

	// .globl	matrix_ops
.global .align 4 .b8 __cudart_i2opi_f[24] = {65, 144, 67, 60, 153, 149, 98, 219, 192, 221, 52, 245, 209, 87, 39, 252, 41, 21, 68, 78, 110, 131, 249, 162};

.visible .entry matrix_ops(
	.param .u64 .ptr .align 1 matrix_ops_param_0,
	.param .u64 .ptr .align 1 matrix_ops_param_1,
	.param .u64 .ptr .align 1 matrix_ops_param_2,
	.param .f32 matrix_ops_param_3,
	.param .f32 matrix_ops_param_4,
	.param .u64 .ptr .align 1 matrix_ops_param_5,
	.param .u32 matrix_ops_param_6
)
{
	.local .align 4 .b8 	__local_depot0[28];
	.reg .b64 	%SP;
	.reg .b64 	%SPL;
	.reg .pred 	%p<28>;
	.reg .b32 	%r<119>;
	.reg .b32 	%f<137>;
	.reg .b64 	%rd<110>;
	.reg .b64 	%fd<5>;

	mov.u64 	%SPL, __local_depot0;
	ld.param.u64 	%rd30, [matrix_ops_param_0];
	ld.param.u64 	%rd31, [matrix_ops_param_1];
	ld.param.u32 	%r45, [matrix_ops_param_6];
	cvta.to.global.u64 	%rd1, %rd31;
	cvta.to.global.u64 	%rd2, %rd30;
	add.u64 	%rd3, %SPL, 0;
	mov.u32 	%r46, %ctaid.y;
	mov.u32 	%r47, %ntid.y;
	mov.u32 	%r48, %tid.y;
	mad.lo.s32 	%r1, %r46, %r47, %r48;
	mov.u32 	%r49, %ctaid.x;
	mov.u32 	%r50, %ntid.x;
	mov.u32 	%r51, %tid.x;
	mad.lo.s32 	%r2, %r49, %r50, %r51;
	max.s32 	%r52, %r1, %r2;
	setp.ge.s32 	%p1, %r52, %r45;
	@%p1 bra 	$L__BB0_29;
	mul.lo.s32 	%r3, %r45, %r1;
	and.b32  	%r4, %r45, 7;
	setp.lt.u32 	%p2, %r45, 8;
	mov.f32 	%f134, 0f00000000;
	mov.b32 	%r109, 0;
	@%p2 bra 	$L__BB0_4;
	and.b32  	%r54, %r45, 2147483640;
	neg.s32 	%r107, %r54;
	mul.wide.s32 	%rd33, %r45, 4;
	add.s64 	%rd4, %rd1, %rd33;
	mul.wide.s32 	%rd34, %r45, 8;
	add.s64 	%rd5, %rd1, %rd34;
	mul.wide.s32 	%rd35, %r45, 12;
	add.s64 	%rd6, %rd1, %rd35;
	mul.wide.s32 	%rd36, %r45, 16;
	add.s64 	%rd7, %rd1, %rd36;
	mul.wide.s32 	%rd37, %r45, 20;
	add.s64 	%rd8, %rd1, %rd37;
	mul.wide.s32 	%rd38, %r45, 24;
	add.s64 	%rd9, %rd1, %rd38;
	mul.wide.s32 	%rd39, %r45, 28;
	add.s64 	%rd10, %rd1, %rd39;
	mul.wide.u32 	%rd40, %r3, 4;
	add.s64 	%rd41, %rd40, %rd2;
	add.s64 	%rd103, %rd41, 16;
	mov.f32 	%f134, 0f00000000;
	mov.u32 	%r106, %r2;
$L__BB0_3:
	.pragma "nounroll";
	and.b32  	%r109, %r45, 2147483640;
	mul.wide.s32 	%rd42, %r106, 4;
	add.s64 	%rd43, %rd4, %rd42;
	add.s64 	%rd44, %rd5, %rd42;
	add.s64 	%rd45, %rd6, %rd42;
	add.s64 	%rd46, %rd7, %rd42;
	add.s64 	%rd47, %rd8, %rd42;
	add.s64 	%rd48, %rd9, %rd42;
	add.s64 	%rd49, %rd10, %rd42;
	add.s64 	%rd50, %rd1, %rd42;
	ld.global.f32 	%f28, [%rd103+-16];
	ld.global.f32 	%f29, [%rd50];
	fma.rn.f32 	%f30, %f28, %f29, %f134;
	ld.global.f32 	%f31, [%rd103+-12];
	ld.global.f32 	%f32, [%rd43];
	fma.rn.f32 	%f33, %f31, %f32, %f30;
	ld.global.f32 	%f34, [%rd103+-8];
	ld.global.f32 	%f35, [%rd44];
	fma.rn.f32 	%f36, %f34, %f35, %f33;
	ld.global.f32 	%f37, [%rd103+-4];
	ld.global.f32 	%f38, [%rd45];
	fma.rn.f32 	%f39, %f37, %f38, %f36;
	ld.global.f32 	%f40, [%rd103];
	ld.global.f32 	%f41, [%rd46];
	fma.rn.f32 	%f42, %f40, %f41, %f39;
	ld.global.f32 	%f43, [%rd103+4];
	ld.global.f32 	%f44, [%rd47];
	fma.rn.f32 	%f45, %f43, %f44, %f42;
	ld.global.f32 	%f46, [%rd103+8];
	ld.global.f32 	%f47, [%rd48];
	fma.rn.f32 	%f48, %f46, %f47, %f45;
	ld.global.f32 	%f49, [%rd103+12];
	ld.global.f32 	%f50, [%rd49];
	fma.rn.f32 	%f134, %f49, %f50, %f48;
	add.s32 	%r107, %r107, 8;
	shl.b32 	%r55, %r45, 3;
	add.s32 	%r106, %r106, %r55;
	add.s64 	%rd103, %rd103, 32;
	setp.ne.s32 	%p3, %r107, 0;
	@%p3 bra 	$L__BB0_3;
$L__BB0_4:
	setp.eq.s32 	%p4, %r4, 0;
	@%p4 bra 	$L__BB0_12;
	and.b32  	%r12, %r45, 3;
	setp.lt.u32 	%p5, %r4, 4;
	@%p5 bra 	$L__BB0_7;
	add.s32 	%r56, %r109, %r3;
	mul.wide.u32 	%rd51, %r56, 4;
	add.s64 	%rd52, %rd2, %rd51;
	ld.global.f32 	%f52, [%rd52];
	mad.lo.s32 	%r57, %r109, %r45, %r2;
	mul.wide.s32 	%rd53, %r57, 4;
	add.s64 	%rd54, %rd1, %rd53;
	ld.global.f32 	%f53, [%rd54];
	fma.rn.f32 	%f54, %f52, %f53, %f134;
	cvt.u64.u32 	%rd55, %r3;
	cvt.u64.u32 	%rd56, %r109;
	add.s64 	%rd57, %rd56, %rd55;
	shl.b64 	%rd58, %rd57, 2;
	add.s64 	%rd59, %rd2, %rd58;
	ld.global.f32 	%f55, [%rd59+4];
	mul.wide.s32 	%rd60, %r45, 4;
	add.s64 	%rd61, %rd54, %rd60;
	ld.global.f32 	%f56, [%rd61];
	fma.rn.f32 	%f57, %f55, %f56, %f54;
	ld.global.f32 	%f58, [%rd59+8];
	add.s64 	%rd62, %rd61, %rd60;
	ld.global.f32 	%f59, [%rd62];
	fma.rn.f32 	%f60, %f58, %f59, %f57;
	ld.global.f32 	%f61, [%rd59+12];
	add.s64 	%rd63, %rd62, %rd60;
	ld.global.f32 	%f62, [%rd63];
	fma.rn.f32 	%f134, %f61, %f62, %f60;
	add.s32 	%r109, %r109, 4;
$L__BB0_7:
	setp.eq.s32 	%p6, %r12, 0;
	@%p6 bra 	$L__BB0_12;
	setp.eq.s32 	%p7, %r12, 1;
	@%p7 bra 	$L__BB0_10;
	add.s32 	%r58, %r109, %r3;
	mul.wide.u32 	%rd64, %r58, 4;
	add.s64 	%rd65, %rd2, %rd64;
	ld.global.f32 	%f64, [%rd65];
	mad.lo.s32 	%r59, %r109, %r45, %r2;
	mul.wide.s32 	%rd66, %r59, 4;
	add.s64 	%rd67, %rd1, %rd66;
	ld.global.f32 	%f65, [%rd67];
	fma.rn.f32 	%f66, %f64, %f65, %f134;
	cvt.u64.u32 	%rd68, %r3;
	cvt.u64.u32 	%rd69, %r109;
	add.s64 	%rd70, %rd69, %rd68;
	shl.b64 	%rd71, %rd70, 2;
	add.s64 	%rd72, %rd2, %rd71;
	ld.global.f32 	%f67, [%rd72+4];
	mul.wide.s32 	%rd73, %r45, 4;
	add.s64 	%rd74, %rd67, %rd73;
	ld.global.f32 	%f68, [%rd74];
	fma.rn.f32 	%f134, %f67, %f68, %f66;
	add.s32 	%r109, %r109, 2;
$L__BB0_10:
	and.b32  	%r60, %r45, 1;
	setp.eq.b32 	%p8, %r60, 1;
	not.pred 	%p9, %p8;
	@%p9 bra 	$L__BB0_12;
	add.s32 	%r61, %r109, %r3;
	mul.wide.u32 	%rd75, %r61, 4;
	add.s64 	%rd76, %rd2, %rd75;
	ld.global.f32 	%f69, [%rd76];
	mad.lo.s32 	%r62, %r109, %r45, %r2;
	mul.wide.s32 	%rd77, %r62, 4;
	add.s64 	%rd78, %rd1, %rd77;
	ld.global.f32 	%f70, [%rd78];
	fma.rn.f32 	%f134, %f69, %f70, %f134;
$L__BB0_12:
	ld.param.f32 	%f126, [matrix_ops_param_4];
	ld.param.f32 	%f125, [matrix_ops_param_3];
	ld.param.u64 	%rd101, [matrix_ops_param_2];
	add.s32 	%r17, %r3, %r2;
	cvta.to.global.u64 	%rd79, %rd101;
	mul.wide.s32 	%rd80, %r17, 4;
	add.s64 	%rd81, %rd79, %rd80;
	ld.global.f32 	%f71, [%rd81];
	mul.f32 	%f72, %f126, %f71;
	fma.rn.f32 	%f13, %f125, %f134, %f72;
	mul.f32 	%f73, %f13, 0f3F22F983;
	cvt.rni.s32.f32 	%r118, %f73;
	cvt.rn.f32.s32 	%f74, %r118;
	fma.rn.f32 	%f75, %f74, 0fBFC90FDA, %f13;
	fma.rn.f32 	%f76, %f74, 0fB3A22168, %f75;
	fma.rn.f32 	%f136, %f74, 0fA7C234C5, %f76;
	abs.f32 	%f15, %f13;
	setp.ltu.f32 	%p10, %f15, 0f47CE4780;
	mov.u32 	%r114, %r118;
	mov.f32 	%f135, %f136;
	@%p10 bra 	$L__BB0_20;
	setp.neu.f32 	%p11, %f15, 0f7F800000;
	@%p11 bra 	$L__BB0_15;
	mov.f32 	%f79, 0f00000000;
	mul.rn.f32 	%f135, %f13, %f79;
	mov.b32 	%r114, 0;
	bra.uni 	$L__BB0_20;
$L__BB0_15:
	mov.b32 	%r19, %f13;
	shl.b32 	%r64, %r19, 8;
	or.b32  	%r20, %r64, -2147483648;
	mov.b64 	%rd106, 0;
	mov.b32 	%r111, 0;
	mov.u64 	%rd104, __cudart_i2opi_f;
	mov.u64 	%rd105, %rd3;
$L__BB0_16:
	.pragma "nounroll";
	ld.global.nc.u32 	%r65, [%rd104];
	mad.wide.u32 	%rd84, %r65, %r20, %rd106;
	shr.u64 	%rd106, %rd84, 32;
	st.local.u32 	[%rd105], %rd84;
	add.s32 	%r111, %r111, 1;
	add.s64 	%rd105, %rd105, 4;
	add.s64 	%rd104, %rd104, 4;
	setp.ne.s32 	%p12, %r111, 6;
	@%p12 bra 	$L__BB0_16;
	shr.u32 	%r66, %r19, 23;
	st.local.u32 	[%rd3+24], %rd106;
	and.b32  	%r23, %r66, 31;
	and.b32  	%r67, %r66, 224;
	add.s32 	%r68, %r67, -128;
	shr.u32 	%r69, %r68, 5;
	mul.wide.u32 	%rd85, %r69, 4;
	sub.s64 	%rd20, %rd3, %rd85;
	ld.local.u32 	%r112, [%rd20+24];
	ld.local.u32 	%r113, [%rd20+20];
	setp.eq.s32 	%p13, %r23, 0;
	@%p13 bra 	$L__BB0_19;
	shf.l.wrap.b32 	%r112, %r113, %r112, %r23;
	ld.local.u32 	%r70, [%rd20+16];
	shf.l.wrap.b32 	%r113, %r70, %r113, %r23;
$L__BB0_19:
	shr.u32 	%r71, %r112, 30;
	shf.l.wrap.b32 	%r72, %r113, %r112, 2;
	shl.b32 	%r73, %r113, 2;
	shr.u32 	%r74, %r72, 31;
	add.s32 	%r75, %r74, %r71;
	neg.s32 	%r76, %r75;
	setp.lt.s32 	%p14, %r19, 0;
	selp.b32 	%r114, %r76, %r75, %p14;
	xor.b32  	%r77, %r72, %r19;
	shr.s32 	%r78, %r72, 31;
	xor.b32  	%r79, %r78, %r72;
	xor.b32  	%r80, %r78, %r73;
	cvt.u64.u32 	%rd86, %r79;
	shl.b64 	%rd87, %rd86, 32;
	cvt.u64.u32 	%rd88, %r80;
	or.b64  	%rd89, %rd87, %rd88;
	cvt.rn.f64.s64 	%fd1, %rd89;
	mul.f64 	%fd2, %fd1, 0d3BF921FB54442D19;
	cvt.rn.f32.f64 	%f77, %fd2;
	neg.f32 	%f78, %f77;
	setp.lt.s32 	%p15, %r77, 0;
	selp.f32 	%f135, %f78, %f77, %p15;
$L__BB0_20:
	setp.ltu.f32 	%p16, %f15, 0f47CE4780;
	mul.rn.f32 	%f80, %f135, %f135;
	and.b32  	%r82, %r114, 1;
	setp.eq.b32 	%p17, %r82, 1;
	selp.f32 	%f81, 0f3F800000, %f135, %p17;
	fma.rn.f32 	%f82, %f80, %f81, 0f00000000;
	fma.rn.f32 	%f83, %f80, 0f37CBAC00, 0fBAB607ED;
	selp.f32 	%f84, %f83, 0fB94D4153, %p17;
	selp.f32 	%f85, 0f3D2AAABB, 0f3C0885E4, %p17;
	fma.rn.f32 	%f86, %f84, %f80, %f85;
	selp.f32 	%f87, 0fBEFFFFFF, 0fBE2AAAA8, %p17;
	fma.rn.f32 	%f88, %f86, %f80, %f87;
	fma.rn.f32 	%f89, %f88, %f82, %f81;
	and.b32  	%r83, %r114, 2;
	setp.eq.s32 	%p18, %r83, 0;
	mov.f32 	%f90, 0f00000000;
	sub.f32 	%f91, %f90, %f89;
	selp.f32 	%f19, %f89, %f91, %p18;
	@%p16 bra 	$L__BB0_28;
	setp.neu.f32 	%p19, %f15, 0f7F800000;
	@%p19 bra 	$L__BB0_23;
	mov.f32 	%f94, 0f00000000;
	mul.rn.f32 	%f136, %f13, %f94;
	mov.b32 	%r118, 0;
	bra.uni 	$L__BB0_28;
$L__BB0_23:
	mov.b32 	%r32, %f13;
	shl.b32 	%r85, %r32, 8;
	or.b32  	%r33, %r85, -2147483648;
	mov.b64 	%rd109, 0;
	mov.b32 	%r115, 0;
	mov.u64 	%rd107, __cudart_i2opi_f;
	mov.u64 	%rd108, %rd3;
$L__BB0_24:
	.pragma "nounroll";
	ld.global.nc.u32 	%r86, [%rd107];
	mad.wide.u32 	%rd92, %r86, %r33, %rd109;
	shr.u64 	%rd109, %rd92, 32;
	st.local.u32 	[%rd108], %rd92;
	add.s32 	%r115, %r115, 1;
	add.s64 	%rd108, %rd108, 4;
	add.s64 	%rd107, %rd107, 4;
	setp.ne.s32 	%p20, %r115, 6;
	@%p20 bra 	$L__BB0_24;
	shr.u32 	%r87, %r32, 23;
	st.local.u32 	[%rd3+24], %rd109;
	and.b32  	%r36, %r87, 31;
	and.b32  	%r88, %r87, 224;
	add.s32 	%r89, %r88, -128;
	shr.u32 	%r90, %r89, 5;
	mul.wide.u32 	%rd93, %r90, 4;
	sub.s64 	%rd27, %rd3, %rd93;
	ld.local.u32 	%r116, [%rd27+24];
	ld.local.u32 	%r117, [%rd27+20];
	setp.eq.s32 	%p21, %r36, 0;
	@%p21 bra 	$L__BB0_27;
	shf.l.wrap.b32 	%r116, %r117, %r116, %r36;
	ld.local.u32 	%r91, [%rd27+16];
	shf.l.wrap.b32 	%r117, %r91, %r117, %r36;
$L__BB0_27:
	shr.u32 	%r92, %r116, 30;
	shf.l.wrap.b32 	%r93, %r117, %r116, 2;
	shl.b32 	%r94, %r117, 2;
	shr.u32 	%r95, %r93, 31;
	add.s32 	%r96, %r95, %r92;
	neg.s32 	%r97, %r96;
	setp.lt.s32 	%p22, %r32, 0;
	selp.b32 	%r118, %r97, %r96, %p22;
	xor.b32  	%r98, %r93, %r32;
	shr.s32 	%r99, %r93, 31;
	xor.b32  	%r100, %r99, %r93;
	xor.b32  	%r101, %r99, %r94;
	cvt.u64.u32 	%rd94, %r100;
	shl.b64 	%rd95, %rd94, 32;
	cvt.u64.u32 	%rd96, %r101;
	or.b64  	%rd97, %rd95, %rd96;
	cvt.rn.f64.s64 	%fd3, %rd97;
	mul.f64 	%fd4, %fd3, 0d3BF921FB54442D19;
	cvt.rn.f32.f64 	%f92, %fd4;
	neg.f32 	%f93, %f92;
	setp.lt.s32 	%p23, %r98, 0;
	selp.f32 	%f136, %f93, %f92, %p23;
$L__BB0_28:
	ld.param.u64 	%rd102, [matrix_ops_param_5];
	add.s32 	%r103, %r118, 1;
	mul.rn.f32 	%f95, %f136, %f136;
	and.b32  	%r104, %r118, 1;
	setp.eq.b32 	%p24, %r104, 1;
	selp.f32 	%f96, %f136, 0f3F800000, %p24;
	fma.rn.f32 	%f97, %f95, %f96, 0f00000000;
	fma.rn.f32 	%f98, %f95, 0f37CBAC00, 0fBAB607ED;
	selp.f32 	%f99, 0fB94D4153, %f98, %p24;
	selp.f32 	%f100, 0f3C0885E4, 0f3D2AAABB, %p24;
	fma.rn.f32 	%f101, %f99, %f95, %f100;
	selp.f32 	%f102, 0fBE2AAAA8, 0fBEFFFFFF, %p24;
	fma.rn.f32 	%f103, %f101, %f95, %f102;
	fma.rn.f32 	%f104, %f103, %f97, %f96;
	and.b32  	%r105, %r103, 2;
	setp.eq.s32 	%p25, %r105, 0;
	mov.f32 	%f105, 0f00000000;
	sub.f32 	%f106, %f105, %f104;
	selp.f32 	%f107, %f104, %f106, %p25;
	mul.f32 	%f108, %f19, %f107;
	max.f32 	%f109, %f108, 0f00000000;
	abs.f32 	%f110, %f109;
	mul.f32 	%f111, %f110, 0f4038AA3B;
	ex2.approx.ftz.f32 	%f112, %f111;
	add.f32 	%f113, %f112, 0f3F800000;
	rcp.approx.ftz.f32 	%f114, %f113;
	fma.rn.f32 	%f115, %f114, 0fC0000000, 0f3F800000;
	setp.ge.f32 	%p26, %f110, 0f41102CB4;
	selp.f32 	%f116, 0f3F800000, %f115, %p26;
	copysign.f32 	%f117, %f109, %f116;
	mul.f32 	%f118, %f109, %f109;
	fma.rn.f32 	%f119, %f118, 0f3C80F082, 0fBD563CAE;
	fma.rn.f32 	%f120, %f119, %f118, 0f3E085941;
	fma.rn.f32 	%f121, %f120, %f118, 0fBEAAA9ED;
	fma.rn.f32 	%f122, %f121, %f118, 0f00000000;
	fma.rn.f32 	%f123, %f122, %f109, %f109;
	setp.ge.f32 	%p27, %f110, 0f3F19999A;
	selp.f32 	%f124, %f117, %f123, %p27;
	cvta.to.global.u64 	%rd98, %rd102;
	add.s64 	%rd100, %rd98, %rd80;
	st.global.f32 	[%rd100], %f124;
$L__BB0_29:
	ret;

}


// ===== COMPILED SASS (sm_100) =====

	.target	sm_100

	.elftype	@"ET_EXEC"


//--------------------- .note.nv.tkinfo           --------------------------
	.section	.note.nv.tkinfo,"",@"SHT_NOTE"
	.sectionflags	@"SHF_NOTE_NV_TKINFO"
	.tkinfo
        /*0018*/ 	.word	0x00000002
        /*0030*/ 	.string	""
        /*0030*/ 	.string	"ptxas"
        /*0030*/ 	.string	"Cuda compilation tools, release 13.0, V13.0.88"
        /*0030*/ 	.string	"Build cuda_13.0.r13.0/compiler.36424714_0"
        /*0030*/ 	.string	"-arch sm_100 -m 64 "



//--------------------- .note.nv.cuinfo           --------------------------
	.section	.note.nv.cuinfo,"",@"SHT_NOTE"
	.sectionflags	@"SHF_NOTE_NV_CUINFO"
        /*0018*/ 	.short	0x0002
        /*001a*/ 	.short	0x0064
        /*001c*/ 	.short	0x0082
	.zero		2


//--------------------- .nv.info                  --------------------------
	.section	.nv.info,"",@"SHT_CUDA_INFO"
	.align	4


	//----- nvinfo : EIATTR_REGCOUNT
	.align		4
        /*0000*/ 	.byte	0x04, 0x2f
        /*0002*/ 	.short	(.L_2 - .L_1)
	.align		4
.L_1:
        /*0004*/ 	.word	index@(matrix_ops)
        /*0008*/ 	.word	0x0000001e


	//----- nvinfo : EIATTR_FRAME_SIZE
	.align		4
.L_2:
        /*000c*/ 	.byte	0x04, 0x11
        /*000e*/ 	.short	(.L_4 - .L_3)
	.align		4
.L_3:
        /*0010*/ 	.word	index@(matrix_ops)
        /*0014*/ 	.word	0x00000000


	//----- nvinfo : EIATTR_MIN_STACK_SIZE
	.align		4
.L_4:
        /*0018*/ 	.byte	0x04, 0x12
        /*001a*/ 	.short	(.L_6 - .L_5)
	.align		4
.L_5:
        /*001c*/ 	.word	index@(matrix_ops)
        /*0020*/ 	.word	0x00000000
.L_6:


//--------------------- .nv.compat                --------------------------
	.section	.nv.compat,"",@"SHT_CUDA_COMPAT_INFO"
	.align	4
        /*0000*/ 	.byte	0x02, 0x09, 0x00, 0x00, 0x02, 0x02, 0x01, 0x00, 0x02, 0x05, 0x05, 0x00, 0x03, 0x07, 0x01, 0x01
        /*0010*/ 	.byte	0x02, 0x03, 0x00, 0x00, 0x02, 0x06, 0x01, 0x00, 0x04, 0x0b, 0x08, 0x00, 0x01, 0x00, 0x00, 0x00
        /*0020*/ 	.byte	0x00, 0x00, 0x00, 0x00


//--------------------- .nv.info.matrix_ops       --------------------------
	.section	.nv.info.matrix_ops,"",@"SHT_CUDA_INFO"
	.sectionflags	@""
	.align	4


	//----- nvinfo : EIATTR_CUDA_API_VERSION
	.align		4
        /*0000*/ 	.byte	0x04, 0x37
        /*0002*/ 	.short	(.L_8 - .L_7)
.L_7:
        /*0004*/ 	.word	0x00000082


	//----- nvinfo : EIATTR_KPARAM_INFO
	.align		4
.L_8:
        /*0008*/ 	.byte	0x04, 0x17
        /*000a*/ 	.short	(.L_10 - .L_9)
.L_9:
        /*000c*/ 	.word	0x00000000
        /*0010*/ 	.short	0x0006
        /*0012*/ 	.short	0x0028
        /*0014*/ 	.byte	0x00, 0xf0, 0x11, 0x00


	//----- nvinfo : EIATTR_KPARAM_INFO
	.align		4
.L_10:
        /*0018*/ 	.byte	0x04, 0x17
        /*001a*/ 	.short	(.L_12 - .L_11)
.L_11:
        /*001c*/ 	.word	0x00000000
        /*0020*/ 	.short	0x0005
        /*0022*/ 	.short	0x0020
        /*0024*/ 	.byte	0x00, 0xf5, 0x21, 0x00


	//----- nvinfo : EIATTR_KPARAM_INFO
	.align		4
.L_12:
        /*0028*/ 	.byte	0x04, 0x17
        /*002a*/ 	.short	(.L_14 - .L_13)
.L_13:
        /*002c*/ 	.word	0x00000000
        /*0030*/ 	.short	0x0004
        /*0032*/ 	.short	0x001c
        /*0034*/ 	.byte	0x00, 0xf0, 0x11, 0x00


	//----- nvinfo : EIATTR_KPARAM_INFO
	.align		4
.L_14:
        /*0038*/ 	.byte	0x04, 0x17
        /*003a*/ 	.short	(.L_16 - .L_15)
.L_15:
        /*003c*/ 	.word	0x00000000
        /*0040*/ 	.short	0x0003
        /*0042*/ 	.short	0x0018
        /*0044*/ 	.byte	0x00, 0xf0, 0x11, 0x00


	//----- nvinfo : EIATTR_KPARAM_INFO
	.align		4
.L_16:
        /*0048*/ 	.byte	0x04, 0x17
        /*004a*/ 	.short	(.L_18 - .L_17)
.L_17:
        /*004c*/ 	.word	0x00000000
        /*0050*/ 	.short	0x0002
        /*0052*/ 	.short	0x0010
        /*0054*/ 	.byte	0x00, 0xf5, 0x21, 0x00


	//----- nvinfo : EIATTR_KPARAM_INFO
	.align		4
.L_18:
        /*0058*/ 	.byte	0x04, 0x17
        /*005a*/ 	.short	(.L_20 - .L_19)
.L_19:
        /*005c*/ 	.word	0x00000000
        /*0060*/ 	.short	0x0001
        /*0062*/ 	.short	0x0008
        /*0064*/ 	.byte	0x00, 0xf5, 0x21, 0x00


	//----- nvinfo : EIATTR_KPARAM_INFO
	.align		4
.L_20:
        /*0068*/ 	.byte	0x04, 0x17
        /*006a*/ 	.short	(.L_22 - .L_21)
.L_21:
        /*006c*/ 	.word	0x00000000
        /*0070*/ 	.short	0x0000
        /*0072*/ 	.short	0x0000
        /*0074*/ 	.byte	0x00, 0xf5, 0x21, 0x00


	//----- nvinfo : EIATTR_SPARSE_MMA_MASK
	.align		4
.L_22:
        /*0078*/ 	.byte	0x03, 0x50
        /*007a*/ 	.short	0x0000


	//----- nvinfo : EIATTR_MAXREG_COUNT
	.align		4
        /*007c*/ 	.byte	0x03, 0x1b
        /*007e*/ 	.short	0x00ff


	//----- nvinfo : EIATTR_MERCURY_ISA_VERSION
	.align		4
        /*0080*/ 	.byte	0x03, 0x5f
        /*0082*/ 	.short	0x0101


	//----- nvinfo : EIATTR_VRC_CTA_INIT_COUNT
	.align		4
        /*0084*/ 	.byte	0x02, 0x4a
	.zero		1
	.zero		1


	//----- nvinfo : EIATTR_EXIT_INSTR_OFFSETS
	.align		4
        /*0088*/ 	.byte	0x04, 0x1c
        /*008a*/ 	.short	(.L_24 - .L_23)


	//   ....[0]....
.L_23:
        /*008c*/ 	.word	0x000000c0


	//   ....[1]....
        /*0090*/ 	.word	0x00001b70


	//----- nvinfo : EIATTR_CRS_STACK_SIZE
	.align		4
.L_24:
        /*0094*/ 	.byte	0x04, 0x1e
        /*0096*/ 	.short	(.L_26 - .L_25)
.L_25:
        /*0098*/ 	.word	0x00000000


	//----- nvinfo : EIATTR_CBANK_PARAM_SIZE
	.align		4
.L_26:
        /*009c*/ 	.byte	0x03, 0x19
        /*009e*/ 	.short	0x002c


	//----- nvinfo : EIATTR_PARAM_CBANK
	.align		4
        /*00a0*/ 	.byte	0x04, 0x0a
        /*00a2*/ 	.short	(.L_28 - .L_27)
	.align		4
.L_27:
        /*00a4*/ 	.word	index@(.nv.constant0.matrix_ops)
        /*00a8*/ 	.short	0x0380
        /*00aa*/ 	.short	0x002c


	//----- nvinfo : EIATTR_SW_WAR
	.align		4
.L_28:
        /*00ac*/ 	.byte	0x04, 0x36
        /*00ae*/ 	.short	(.L_30 - .L_29)
.L_29:
        /*00b0*/ 	.word	0x00000008
.L_30:


//--------------------- .nv.callgraph             --------------------------
	.section	.nv.callgraph,"",@"SHT_CUDA_CALLGRAPH"
	.align	4
	.sectionentsize	8
	.align		4
        /*0000*/ 	.word	0x00000000
	.align		4
        /*0004*/ 	.word	0xffffffff
	.align		4
        /*0008*/ 	.word	0x00000000
	.align		4
        /*000c*/ 	.word	0xfffffffe
	.align		4
        /*0010*/ 	.word	0x00000000
	.align		4
        /*0014*/ 	.word	0xfffffffd
	.align		4
        /*0018*/ 	.word	0x00000000
	.align		4
        /*001c*/ 	.word	0xfffffffc


//--------------------- .nv.constant4             --------------------------
	.section	.nv.constant4,"a",@progbits
	.align	8
	.align		8
.nv.constant4:
        /*0000*/ 	.dword	__cudart_i2opi_f


//--------------------- .text.matrix_ops          --------------------------
	.section	.text.matrix_ops,"ax",@progbits
	.align	128
        .global         matrix_ops
        .type           matrix_ops,@function
        .size           matrix_ops,(.L_x_15 - matrix_ops)
        .other          matrix_ops,@"STO_CUDA_ENTRY STV_DEFAULT"
matrix_ops:
.text.matrix_ops:
[----:B------:R-:W-:Y:S01]  /*0000*/  LDC R1, c[0x0][0x37c] ;  /* 0x0000df00ff017b82 */ /* 0x000fe20000000800 */
[----:B------:R-:W0:Y:S07]  /*0010*/  S2R R0, SR_TID.Y ;  /* 0x0000000000007919 */ /* 0x000e2e0000002200 */
[----:B------:R-:W0:Y:S01]  /*0020*/  S2UR UR4, SR_CTAID.Y ;  /* 0x00000000000479c3 */ /* 0x000e220000002600 */
[----:B------:R-:W1:Y:S01]  /*0030*/  LDCU UR12, c[0x0][0x3a8] ;  /* 0x00007500ff0c77ac */ /* 0x000e620008000800 */
[----:B------:R-:W2:Y:S06]  /*0040*/  S2R R3, SR_TID.X ;  /* 0x0000000000037919 */ /* 0x000eac0000002100 */
[----:B------:R-:W0:Y:S08]  /*0050*/  LDC R13, c[0x0][0x364] ;  /* 0x0000d900ff0d7b82 */ /* 0x000e300000000800 */
[----:B------:R-:W2:Y:S08]  /*0060*/  S2UR UR5, SR_CTAID.X ;  /* 0x00000000000579c3 */ /* 0x000eb00000002500 */
[----:B------:R-:W2:Y:S01]  /*0070*/  LDC R2, c[0x0][0x360] ;  /* 0x0000d800ff027b82 */ /* 0x000ea20000000800 */
[----:B0-----:R-:W-:-:S02]  /*0080*/  IMAD R13, R13, UR4, R0 ;  /* 0x000000040d0d7c24 */ /* 0x001fc4000f8e0200 */
[----:B--2---:R-:W-:-:S05]  /*0090*/  IMAD R0, R2, UR5, R3 ;  /* 0x0000000502007c24 */ /* 0x004fca000f8e0203 */
[----:B------:R-:W-:-:S04]  /*00a0*/  VIMNMX R2, PT, PT, R13, R0, !PT ;  /* 0x000000000d027248 */ /* 0x000fc80007fe0100 */
[----:B-1----:R-:W-:-:S13]  /*00b0*/  ISETP.GE.AND P0, PT, R2, UR12, PT ;  /* 0x0000000c02007c0c */ /* 0x002fda000bf06270 */
[----:B------:R-:W-:Y:S05]  /*00c0*/  @P0 EXIT ;  /* 0x000000000000094d */ /* 0x000fea0003800000 */
[----:B------:R-:W-:Y:S02]  /*00d0*/  UISETP.GE.U32.AND UP0, UPT, UR12, 0x8, UPT ;  /* 0x000000080c00788c */ /* 0x000fe4000bf06070 */
[----:B------:R-:W-:Y:S01]  /*00e0*/  IMAD R13, R13, UR12, RZ ;  /* 0x0000000c0d0d7c24 */ /* 0x000fe2000f8e02ff */
[----:B------:R-:W0:Y:S01]  /*00f0*/  LDCU.64 UR10, c[0x0][0x358] ;  /* 0x00006b00ff0a77ac */ /* 0x000e220008000a00 */
[----:B------:R-:W-:Y:S01]  /*0100*/  IMAD.MOV.U32 R12, RZ, RZ, RZ ;  /* 0x000000ffff0c7224 */ /* 0x000fe200078e00ff */
[----:B------:R-:W-:-:S04]  /*0110*/  UMOV UR4, URZ ;  /* 0x000000ff00047c82 */ /* 0x000fc80008000000 */
[----:B------:R-:W-:Y:S05]  /*0120*/  BRA.U !UP0, `(.L_x_0) ;  /* 0x0000000508147547 */ /* 0x000fea000b800000 */
[----:B------:R-:W1:Y:S01]  /*0130*/  LDCU.128 UR16, c[0x0][0x380] ;  /* 0x00007000ff1077ac */ /* 0x000e620008000c00 */
[----:B------:R-:W-:Y:S01]  /*0140*/  IMAD.MOV.U32 R12, RZ, RZ, RZ ;  /* 0x000000ffff0c7224 */ /* 0x000fe200078e00ff */
[----:B------:R-:W-:Y:S01]  /*0150*/  MOV R14, R0 ;  /* 0x00000000000e7202 */ /* 0x000fe20000000f00 */
[----:B------:R-:W-:-:S04]  /*0160*/  ULOP3.LUT UR4, UR12, 0x7ffffff8, URZ, 0xc0, !UPT ;  /* 0x7ffffff80c047892 */ /* 0x000fc8000f8ec0ff */
[----:B------:R-:W-:Y:S01]  /*0170*/  UIADD3 UR4, UPT, UPT, -UR4, URZ, URZ ;  /* 0x000000ff04047290 */ /* 0x000fe2000fffe1ff */
[----:B-1----:R-:W-:Y:S01]  /*0180*/  MOV R3, UR17 ;  /* 0x0000001100037c02 */ /* 0x002fe20008000f00 */
[----:B------:R-:W-:Y:S01]  /*0190*/  IMAD.U32 R2, RZ, RZ, UR16 ;  /* 0x00000010ff027e24 */ /* 0x000fe2000f8e00ff */
[----:B------:R-:W-:Y:S02]  /*01a0*/  UIMAD.WIDE UR6, UR12, 0x18, UR18 ;  /* 0x000000180c0678a5 */ /* 0x000fe4000f8e0212 */
[----:B------:R-:W-:Y:S01]  /*01b0*/  UIMAD.WIDE UR8, UR12, 0x1c, UR18 ;  /* 0x0000001c0c0878a5 */ /* 0x000fe2000f8e0212 */
[----:B------:R-:W-:-:S03]  /*01c0*/  IMAD.WIDE.U32 R2, R13, 0x4, R2 ;  /* 0x000000040d027825 */ /* 0x000fc600078e0002 */
[----:B------:R-:W-:-:S05]  /*01d0*/  IADD3 R2, P0, PT, R2, 0x10, RZ ;  /* 0x0000001002027810 */ /* 0x000fca0007f1e0ff */
[----:B------:R-:W-:-:S08]  /*01e0*/  IMAD.X R3, RZ, RZ, R3, P0 ;  /* 0x000000ffff037224 */ /* 0x000fd000000e0603 */
.L_x_1:
[----:B------:R-:W-:Y:S01]  /*01f0*/  UIMAD.WIDE UR14, UR12, 0x4, UR18 ;  /* 0x000000040c0e78a5 */ /* 0x000fe2000f8e0212 */
[----:B------:R-:W-:Y:S01]  /*0200*/  IMAD.MOV.U32 R23, RZ, RZ, 0x4 ;  /* 0x00000004ff177424 */ /* 0x000fe200078e00ff */
[----:B------:R-:W-:Y:S01]  /*0210*/  UIMAD.WIDE UR16, UR12, 0x8, UR18 ;  /* 0x000000080c1078a5 */ /* 0x000fe2000f8e0212 */
[----:B0-----:R-:W2:Y:S02]  /*0220*/  LDG.E R21, desc[UR10][R2.64+-0x10] ;  /* 0xfffff00a02157981 */ /* 0x001ea4000c1e1900 */
[C---:B------:R-:W-:Y:S01]  /*0230*/  IMAD.WIDE R22, R14.reuse, R23, UR18 ;  /* 0x000000120e167e25 */ /* 0x040fe2000f8e0217 */
[----:B------:R-:W-:Y:S01]  /*0240*/  MOV R7, UR15 ;  /* 0x0000000f00077c02 */ /* 0x000fe20008000f00 */
[----:B------:R-:W3:Y:S02]  /*0250*/  LDG.E R19, desc[UR10][R2.64+-0xc] ;  /* 0xfffff40a02137981 */ /* 0x000ee4000c1e1900 */
[----:B------:R-:W-:Y:S01]  /*0260*/  IMAD.U32 R6, RZ, RZ, UR14 ;  /* 0x0000000eff067e24 */ /* 0x000fe2000f8e00ff */
[----:B------:R-:W-:Y:S01]  /*0270*/  UIMAD.WIDE UR14, UR12, 0xc, UR18 ;  /* 0x0000000c0c0e78a5 */ /* 0x000fe2000f8e0212 */
[----:B------:R-:W-:Y:S01]  /*0280*/  IMAD.U32 R8, RZ, RZ, UR16 ;  /* 0x00000010ff087e24 */ /* 0x000fe2000f8e00ff */
[----:B------:R0:W2:Y:S01]  /*0290*/  LDG.E R22, desc[UR10][R22.64] ;  /* 0x0000000a16167981 */ /* 0x0000a2000c1e1900 */
[----:B------:R-:W-:Y:S01]  /*02a0*/  IMAD.U32 R9, RZ, RZ, UR17 ;  /* 0x00000011ff097e24 */ /* 0x000fe2000f8e00ff */
[----:B------:R-:W-:Y:S01]  /*02b0*/  UIMAD.WIDE UR16, UR12, 0x10, UR18 ;  /* 0x000000100c1078a5 */ /* 0x000fe2000f8e0212 */
[C---:B------:R-:W-:Y:S01]  /*02c0*/  IMAD.WIDE R6, R14.reuse, 0x4, R6 ;  /* 0x000000040e067825 */ /* 0x040fe200078e0206 */
[----:B------:R-:W-:Y:S01]  /*02d0*/  MOV R10, UR14 ;  /* 0x0000000e000a7c02 */ /* 0x000fe20008000f00 */
[----:B------:R-:W4:Y:S02]  /*02e0*/  LDG.E R17, desc[UR10][R2.64+-0x8] ;  /* 0xfffff80a02117981 */ /* 0x000f24000c1e1900 */
[----:B------:R-:W-:Y:S01]  /*02f0*/  IMAD.WIDE R8, R14, 0x4, R8 ;  /* 0x000000040e087825 */ /* 0x000fe200078e0208 */
[----:B------:R-:W-:Y:S01]  /*0300*/  MOV R5, UR17 ;  /* 0x0000001100057c02 */ /* 0x000fe20008000f00 */
[----:B------:R1:W3:Y:S02]  /*0310*/  LDG.E R20, desc[UR10][R6.64] ;  /* 0x0000000a06147981 */ /* 0x0002e4000c1e1900 */
[----:B------:R-:W-:-:S02]  /*0320*/  IMAD.U32 R11, RZ, RZ, UR15 ;  /* 0x0000000fff0b7e24 */ /* 0x000fc4000f8e00ff */
[----:B------:R-:W-:Y:S01]  /*0330*/  IMAD.U32 R4, RZ, RZ, UR16 ;  /* 0x00000010ff047e24 */ /* 0x000fe2000f8e00ff */
[----:B------:R5:W4:Y:S01]  /*0340*/  LDG.E R18, desc[UR10][R8.64] ;  /* 0x0000000a08127981 */ /* 0x000b22000c1e1900 */
[----:B------:R-:W-:Y:S01]  /*0350*/  IMAD.WIDE R10, R14, 0x4, R10 ;  /* 0x000000040e0a7825 */ /* 0x000fe200078e020a */
[----:B------:R-:W-:-:S03]  /*0360*/  UIMAD.WIDE UR14, UR12, 0x14, UR18 ;  /* 0x000000140c0e78a5 */ /* 0x000fc6000f8e0212 */
[----:B------:R-:W-:Y:S01]  /*0370*/  HFMA2 R27, -RZ, RZ, 0, 2.384185791015625e-07 ;  /* 0x00000004ff1b7431 */ /* 0x000fe200000001ff */
[----:B------:R-:W4:Y:S01]  /*0380*/  LDG.E R15, desc[UR10][R2.64+-0x4] ;  /* 0xfffffc0a020f7981 */ /* 0x000f22000c1e1900 */
[----:B0-----:R-:W-:Y:S02]  /*0390*/  IMAD.MOV.U32 R23, RZ, RZ, 0x4 ;  /* 0x00000004ff177424 */ /* 0x001fe400078e00ff */
[C---:B------:R-:W-:Y:S01]  /*03a0*/  IMAD.WIDE R4, R14.reuse, 0x4, R4 ;  /* 0x000000040e047825 */ /* 0x040fe200078e0204 */
[----:B------:R0:W4:Y:S03]  /*03b0*/  LDG.E R16, desc[UR10][R10.64] ;  /* 0x0000000a0a107981 */ /* 0x000126000c1e1900 */
[C---:B-1----:R-:W-:Y:S01]  /*03c0*/  IMAD.WIDE R6, R14.reuse, R23, UR14 ;  /* 0x0000000e0e067e25 */ /* 0x042fe2000f8e0217 */
[----:B------:R-:W4:Y:S03]  /*03d0*/  LDG.E R24, desc[UR10][R2.64+0x4] ;  /* 0x0000040a02187981 */ /* 0x000f26000c1e1900 */
[----:B-----5:R-:W-:Y:S01]  /*03e0*/  IMAD.MOV.U32 R9, RZ, RZ, 0x4 ;  /* 0x00000004ff097424 */ /* 0x020fe200078e00ff */
[----:B------:R1:W5:Y:S04]  /*03f0*/  LDG.E R4, desc[UR10][R4.64] ;  /* 0x0000000a04047981 */ /* 0x000368000c1e1900 */
[----:B------:R-:W5:Y:S01]  /*0400*/  LDG.E R23, desc[UR10][R2.64] ;  /* 0x0000000a02177981 */ /* 0x000f62000c1e1900 */
[----:B------:R-:W-:-:S03]  /*0410*/  IMAD.WIDE R8, R14, R9, UR6 ;  /* 0x000000060e087e25 */ /* 0x000fc6000f8e0209 */
[----:B------:R-:W5:Y:S01]  /*0420*/  LDG.E R7, desc[UR10][R6.64] ;  /* 0x0000000a06077981 */ /* 0x000f62000c1e1900 */
[----:B0-----:R-:W-:-:S03]  /*0430*/  IMAD.WIDE R10, R14, R27, UR8 ;  /* 0x000000080e0a7e25 */ /* 0x001fc6000f8e021b */
[----:B------:R-:W5:Y:S04]  /*0440*/  LDG.E R8, desc[UR10][R8.64] ;  /* 0x0000000a08087981 */ /* 0x000f68000c1e1900 */
[----:B------:R-:W5:Y:S04]  /*0450*/  LDG.E R25, desc[UR10][R2.64+0x8] ;  /* 0x0000080a02197981 */ /* 0x000f68000c1e1900 */
[----:B------:R-:W5:Y:S04]  /*0460*/  LDG.E R10, desc[UR10][R10.64] ;  /* 0x0000000a0a0a7981 */ /* 0x000f68000c1e1900 */
[----:B------:R0:W5:Y:S01]  /*0470*/  LDG.E R27, desc[UR10][R2.64+0xc] ;  /* 0x00000c0a021b7981 */ /* 0x000162000c1e1900 */
[----:B------:R-:W-:-:S04]  /*0480*/  UIADD3 UR4, UPT, UPT, UR4, 0x8, URZ ;  /* 0x0000000804047890 */ /* 0x000fc8000fffe0ff */
[----:B------:R-:W-:Y:S01]  /*0490*/  UISETP.NE.AND UP0, UPT, UR4, URZ, UPT ;  /* 0x000000ff0400728c */ /* 0x000fe2000bf05270 */
[----:B-1----:R-:W-:Y:S01]  /*04a0*/  IMAD.U32 R5, RZ, RZ, UR12 ;  /* 0x0000000cff057e24 */ /* 0x002fe2000f8e00ff */
[----:B0-----:R-:W-:-:S04]  /*04b0*/  IADD3 R2, P0, PT, R2, 0x20, RZ ;  /* 0x0000002002027810 */ /* 0x001fc80007f1e0ff */
[----:B------:R-:W-:Y:S01]  /*04c0*/  LEA R14, R5, R14, 0x3 ;  /* 0x0000000e050e7211 */ /* 0x000fe200078e18ff */
[----:B------:R-:W-:Y:S02]  /*04d0*/  IMAD.X R3, RZ, RZ, R3, P0 ;  /* 0x000000ffff037224 */ /* 0x000fe400000e0603 */
[----:B--2---:R-:W-:-:S04]  /*04e0*/  FFMA R22, R21, R22, R12 ;  /* 0x0000001615167223 */ /* 0x004fc8000000000c */
[----:B---3--:R-:W-:-:S04]  /*04f0*/  FFMA R20, R19, R20, R22 ;  /* 0x0000001413147223 */ /* 0x008fc80000000016 */
[----:B----4-:R-:W-:-:S04]  /*0500*/  FFMA R18, R17, R18, R20 ;  /* 0x0000001211127223 */ /* 0x010fc80000000014 */
[----:B------:R-:W-:-:S04]  /*0510*/  FFMA R16, R15, R16, R18 ;  /* 0x000000100f107223 */ /* 0x000fc80000000012 */
[----:B-----5:R-:W-:-:S04]  /*0520*/  FFMA R23, R23, R4, R16 ;  /* 0x0000000417177223 */ /* 0x020fc80000000010 */
[----:B------:R-:W-:-:S04]  /*0530*/  FFMA R24, R24, R7, R23 ;  /* 0x0000000718187223 */ /* 0x000fc80000000017 */
[----:B------:R-:W-:-:S04]  /*0540*/  FFMA R8, R25, R8, R24 ;  /* 0x0000000819087223 */ /* 0x000fc80000000018 */
[----:B------:R-:W-:Y:S01]  /*0550*/  FFMA R12, R27, R10, R8 ;  /* 0x0000000a1b0c7223 */ /* 0x000fe20000000008 */
[----:B------:R-:W-:Y:S06]  /*0560*/  BRA.U UP0, `(.L_x_1) ;  /* 0xfffffffd00207547 */ /* 0x000fec000b83ffff */
[----:B------:R-:W-:-:S12]  /*0570*/  ULOP3.LUT UR4, UR12, 0x7ffffff8, URZ, 0xc0, !UPT ;  /* 0x7ffffff80c047892 */ /* 0x000fd8000f8ec0ff */
.L_x_0:
[----:B------:R-:W-:-:S04]  /*0580*/  ULOP3.LUT UR6, UR12, 0x7, URZ, 0xc0, !UPT ;  /* 0x000000070c067892 */ /* 0x000fc8000f8ec0ff */
[----:B------:R-:W-:-:S09]  /*0590*/  UISETP.NE.AND UP0, UPT, UR6, URZ, UPT ;  /* 0x000000ff0600728c */ /* 0x000fd2000bf05270 */
[----:B------:R-:W-:Y:S05]  /*05a0*/  BRA.U !UP0, `(.L_x_2) ;  /* 0x0000000508387547 */ /* 0x000fea000b800000 */
[----:B------:R-:W-:Y:S02]  /*05b0*/  UISETP.GE.U32.AND UP0, UPT, UR6, 0x4, UPT ;  /* 0x000000040600788c */ /* 0x000fe4000bf06070 */
[----:B------:R-:W-:-:S04]  /*05c0*/  ULOP3.LUT UR5, UR12, 0x3, URZ, 0xc0, !UPT ;  /* 0x000000030c057892 */ /* 0x000fc8000f8ec0ff */
[----:B------:R-:W-:-:S03]  /*05d0*/  UISETP.NE.AND UP1, UPT, UR5, URZ, UPT ;  /* 0x000000ff0500728c */ /* 0x000fc6000bf25270 */
[----:B------:R-:W-:Y:S08]  /*05e0*/  BRA.U !UP0, `(.L_x_3) ;  /* 0x00000001087c7547 */ /* 0x000ff0000b800000 */
[----:B------:R-:W1:Y:S01]  /*05f0*/  LDC.64 R6, c[0x0][0x388] ;  /* 0x0000e200ff067b82 */ /* 0x000e620000000a00 */
[----:B------:R-:W2:Y:S01]  /*0600*/  LDCU.64 UR6, c[0x0][0x380] ;  /* 0x00007000ff0677ac */ /* 0x000ea20008000a00 */
[----:B------:R-:W-:Y:S01]  /*0610*/  IMAD.U32 R9, RZ, RZ, UR4 ;  /* 0x00000004ff097e24 */ /* 0x000fe2000f8e00ff */
[C---:B------:R-:W-:Y:S01]  /*0620*/  IADD3 R10, P0, PT, R13.reuse, UR4, RZ ;  /* 0x000000040d0a7c10 */ /* 0x040fe2000ff1e0ff */
[----:B------:R-:W-:Y:S02]  /*0630*/  VIADD R3, R13, UR4 ;  /* 0x000000040d037c36 */ /* 0x000fe40008000000 */
[----:B------:R-:W-:Y:S02]  /*0640*/  IMAD R9, R9, UR12, R0 ;  /* 0x0000000c09097c24 */ /* 0x000fe4000f8e0200 */
[----:B------:R-:W3:Y:S01]  /*0650*/  LDC.64 R4, c[0x0][0x380] ;  /* 0x0000e000ff047b82 */ /* 0x000ee20000000a00 */
[----:B------:R-:W-:Y:S01]  /*0660*/  IMAD.U32 R11, RZ, RZ, UR12 ;  /* 0x0000000cff0b7e24 */ /* 0x000fe2000f8e00ff */
[----:B------:R-:W-:Y:S01]  /*0670*/  MOV R15, UR12 ;  /* 0x0000000c000f7c02 */ /* 0x000fe20008000f00 */
[----:B-1----:R-:W-:Y:S01]  /*0680*/  IMAD.WIDE R6, R9, 0x4, R6 ;  /* 0x0000000409067825 */ /* 0x002fe200078e0206 */
[----:B------:R-:W-:-:S05]  /*0690*/  MOV R9, UR12 ;  /* 0x0000000c00097c02 */ /* 0x000fca0008000f00 */
[----:B------:R-:W-:Y:S02]  /*06a0*/  IMAD.WIDE R8, R9, 0x4, R6 ;  /* 0x0000000409087825 */ /* 0x000fe400078e0206 */
[----:B0-----:R-:W4:Y:S02]  /*06b0*/  LDG.E R6, desc[UR10][R6.64] ;  /* 0x0000000a06067981 */ /* 0x001f24000c1e1900 */
[----:B---3--:R-:W-:Y:S02]  /*06c0*/  IMAD.WIDE.U32 R4, R3, 0x4, R4 ;  /* 0x0000000403047825 */ /* 0x008fe400078e0004 */
[----:B------:R-:W3:Y:S02]  /*06d0*/  LDG.E R17, desc[UR10][R8.64] ;  /* 0x0000000a08117981 */ /* 0x000ee4000c1e1900 */
[----:B------:R-:W-:Y:S01]  /*06e0*/  IMAD.X R3, RZ, RZ, RZ, P0 ;  /* 0x000000ffff037224 */ /* 0x000fe200000e06ff */
[C---:B--2---:R-:W-:Y:S01]  /*06f0*/  LEA R2, P0, R10.reuse, UR6, 0x2 ;  /* 0x000000060a027c11 */ /* 0x044fe2000f8010ff */
[----:B------:R-:W4:Y:S03]  /*0700*/  LDG.E R5, desc[UR10][R4.64] ;  /* 0x0000000a04057981 */ /* 0x000f26000c1e1900 */
[----:B------:R-:W-:Y:S01]  /*0710*/  LEA.HI.X R3, R10, UR7, R3, 0x2, P0 ;  /* 0x000000070a037c11 */ /* 0x000fe200080f1403 */
[----:B------:R-:W-:-:S04]  /*0720*/  IMAD.WIDE R10, R11, 0x4, R8 ;  /* 0x000000040b0a7825 */ /* 0x000fc800078e0208 */
[----:B------:R-:W3:Y:S01]  /*0730*/  LDG.E R16, desc[UR10][R2.64+0x4] ;  /* 0x0000040a02107981 */ /* 0x000ee2000c1e1900 */
[----:B------:R-:W-:-:S03]  /*0740*/  IMAD.WIDE R14, R15, 0x4, R10 ;  /* 0x000000040f0e7825 */ /* 0x000fc600078e020a */
[----:B------:R-:W2:Y:S04]  /*0750*/  LDG.E R19, desc[UR10][R10.64] ;  /* 0x0000000a0a137981 */ /* 0x000ea8000c1e1900 */
[----:B------:R-:W2:Y:S04]  /*0760*/  LDG.E R18, desc[UR10][R2.64+0x8] ;  /* 0x0000080a02127981 */ /* 0x000ea8000c1e1900 */
[----:B------:R-:W5:Y:S04]  /*0770*/  LDG.E R20, desc[UR10][R2.64+0xc] ;  /* 0x00000c0a02147981 */ /* 0x000f68000c1e1900 */
[----:B------:R-:W5:Y:S01]  /*0780*/  LDG.E R14, desc[UR10][R14.64] ;  /* 0x0000000a0e0e7981 */ /* 0x000f62000c1e1900 */
[----:B------:R-:W-:Y:S01]  /*0790*/  UIADD3 UR4, UPT, UPT, UR4, 0x4, URZ ;  /* 0x0000000404047890 */ /* 0x000fe2000fffe0ff */
[----:B----4-:R-:W-:-:S04]  /*07a0*/  FFMA R5, R5, R6, R12 ;  /* 0x0000000605057223 */ /* 0x010fc8000000000c */
[----:B---3--:R-:W-:-:S04]  /*07b0*/  FFMA R5, R16, R17, R5 ;  /* 0x0000001110057223 */ /* 0x008fc80000000005 */
[----:B--2---:R-:W-:-:S04]  /*07c0*/  FFMA R5, R18, R19, R5 ;  /* 0x0000001312057223 */ /* 0x004fc80000000005 */
[----:B-----5:R-:W-:-:S07]  /*07d0*/  FFMA R12, R20, R14, R5 ;  /* 0x0000000e140c7223 */ /* 0x020fce0000000005 */
.L_x_3:
[----:B------:R-:W-:Y:S05]  /*07e0*/  BRA.U !UP1, `(.L_x_2) ;  /* 0x0000000109a87547 */ /* 0x000fea000b800000 */
[----:B------:R-:W-:Y:S01]  /*07f0*/  UISETP.NE.AND UP0, UPT, UR5, 0x1, UPT ;  /* 0x000000010500788c */ /* 0x000fe2000bf05270 */
[----:B------:R-:W-:Y:S01]  /*0800*/  IMAD.U32 R7, RZ, RZ, UR4 ;  /* 0x00000004ff077e24 */ /* 0x000fe2000f8e00ff */
[----:B------:R-:W-:Y:S02]  /*0810*/  ULOP3.LUT UR5, UR12, 0x1, URZ, 0xc0, !UPT ;  /* 0x000000010c057892 */ /* 0x000fe4000f8ec0ff */
[----:B------:R-:W-:Y:S02]  /*0820*/  IMAD.U32 R15, RZ, RZ, UR12 ;  /* 0x0000000cff0f7e24 */ /* 0x000fe4000f8e00ff */
[----:B------:R-:W-:Y:S01]  /*0830*/  UISETP.NE.U32.AND UP1, UPT, UR5, 0x1, UPT ;  /* 0x000000010500788c */ /* 0x000fe2000bf25070 */
[----:B------:R-:W-:-:S04]  /*0840*/  PLOP3.LUT P1, PT, PT, PT, UP0, 0x80, 0x8 ;  /* 0x000000000008781c */ /* 0x000fc80003f2f008 */
[----:B------:R-:W1:Y:S01]  /*0850*/  @UP0 LDCU.128 UR16, c[0x0][0x380] ;  /* 0x00007000ff1007ac */ /* 0x000e620008000c00 */
[----:B------:R-:W-:Y:S01]  /*0860*/  PLOP3.LUT P2, PT, PT, PT, UP1, 0x80, 0x8 ;  /* 0x000000000008781c */ /* 0x000fe20003f4f018 */
[----:B------:R-:W2:Y:S04]  /*0870*/  @UP0 LDCU.64 UR6, c[0x0][0x380] ;  /* 0x00007000ff0607ac */ /* 0x000ea80008000a00 */
[----:B------:R-:W3:Y:S03]  /*0880*/  @!UP1 LDCU.128 UR20, c[0x0][0x380] ;  /* 0x00007000ff1497ac */ /* 0x000ee60008000c00 */
[C---:B------:R-:W-:Y:S01]  /*0890*/  @P1 VIADD R3, R13.reuse, UR4 ;  /* 0x000000040d031c36 */ /* 0x040fe20008000000 */
[----:B------:R-:W-:Y:S01]  /*08a0*/  @P1 IADD3 R6, P0, PT, R13, UR4, RZ ;  /* 0x000000040d061c10 */ /* 0x000fe2000ff1e0ff */
[----:B------:R-:W-:Y:S01]  /*08b0*/  @UP0 UIADD3 UR4, UPT, UPT, UR4, 0x2, URZ ;  /* 0x0000000204040890 */ /* 0x000fe2000fffe0ff */
[----:B-1----:R-:W-:Y:S01]  /*08c0*/  MOV R11, UR17 ;  /* 0x00000011000b7c02 */ /* 0x002fe20008000f00 */
[----:B------:R-:W-:Y:S01]  /*08d0*/  IMAD.U32 R10, RZ, RZ, UR16 ;  /* 0x00000010ff0a7e24 */ /* 0x000fe2000f8e00ff */
[----:B------:R-:W-:Y:S01]  /*08e0*/  MOV R5, UR19 ;  /* 0x0000001300057c02 */ /* 0x000fe20008000f00 */
[----:B------:R-:W-:-:S02]  /*08f0*/  IMAD.U32 R4, RZ, RZ, UR18 ;  /* 0x00000012ff047e24 */ /* 0x000fc4000f8e00ff */
[----:B------:R-:W-:-:S04]  /*0900*/  @P1 IMAD.WIDE.U32 R10, R3, 0x4, R10 ;  /* 0x00000004030a1825 */ /* 0x000fc800078e000a */
[----:B------:R-:W-:Y:S01]  /*0910*/  @P1 IMAD R3, R7, UR12, R0 ;  /* 0x0000000c07031c24 */ /* 0x000fe2000f8e0200 */
[----:B------:R-:W-:Y:S01]  /*0920*/  MOV R19, UR4 ;  /* 0x0000000400137c02 */ /* 0x000fe20008000f00 */
[----:B------:R-:W-:Y:S01]  /*0930*/  @P1 IMAD.X R7, RZ, RZ, RZ, P0 ;  /* 0x000000ffff071224 */ /* 0x000fe200000e06ff */
[C---:B--2---:R-:W-:Y:S01]  /*0940*/  @P1 LEA R2, P0, R6.reuse, UR6, 0x2 ;  /* 0x0000000606021c11 */ /* 0x044fe2000f8010ff */
[----:B------:R-:W-:Y:S01]  /*0950*/  @P1 IMAD.WIDE R4, R3, 0x4, R4 ;  /* 0x0000000403041825 */ /* 0x000fe200078e0204 */
[----:B------:R-:W-:Y:S01]  /*0960*/  @!P2 IADD3 R17, PT, PT, R13, UR4, RZ ;  /* 0x000000040d11ac10 */ /* 0x000fe2000fffe0ff */
[----:B0-----:R-:W2:Y:S01]  /*0970*/  @P1 LDG.E R11, desc[UR10][R10.64] ;  /* 0x0000000a0a0b1981 */ /* 0x001ea2000c1e1900 */
[----:B------:R-:W-:Y:S01]  /*0980*/  @P1 LEA.HI.X R3, R6, UR7, R7, 0x2, P0 ;  /* 0x0000000706031c11 */ /* 0x000fe200080f1407 */
[----:B---3--:R-:W-:Y:S02]  /*0990*/  IMAD.U32 R8, RZ, RZ, UR20 ;  /* 0x00000014ff087e24 */ /* 0x008fe4000f8e00ff */
[----:B------:R-:W-:-:S02]  /*09a0*/  IMAD.U32 R9, RZ, RZ, UR21 ;  /* 0x00000015ff097e24 */ /* 0x000fc4000f8e00ff */
[----:B------:R-:W-:Y:S01]  /*09b0*/  @P1 IMAD.WIDE R14, R15, 0x4, R4 ;  /* 0x000000040f0e1825 */ /* 0x000fe200078e0204 */
[----:B------:R-:W3:Y:S03]  /*09c0*/  @P1 LDG.E R2, desc[UR10][R2.64+0x4] ;  /* 0x0000040a02021981 */ /* 0x000ee6000c1e1900 */
[----:B------:R-:W-:Y:S01]  /*09d0*/  IMAD.U32 R6, RZ, RZ, UR22 ;  /* 0x00000016ff067e24 */ /* 0x000fe2000f8e00ff */
[----:B------:R-:W2:Y:S01]  /*09e0*/  @P1 LDG.E R4, desc[UR10][R4.64] ;  /* 0x0000000a04041981 */ /* 0x000ea2000c1e1900 */
[----:B------:R-:W-:Y:S02]  /*09f0*/  IMAD.U32 R7, RZ, RZ, UR23 ;  /* 0x00000017ff077e24 */ /* 0x000fe4000f8e00ff */
[----:B------:R-:W-:Y:S01]  /*0a00*/  @!P2 IMAD R19, R19, UR12, R0 ;  /* 0x0000000c1313ac24 */ /* 0x000fe2000f8e0200 */
[----:B------:R-:W3:Y:S01]  /*0a10*/  @P1 LDG.E R14, desc[UR10][R14.64] ;  /* 0x0000000a0e0e1981 */ /* 0x000ee2000c1e1900 */
[----:B------:R-:W-:-:S04]  /*0a20*/  @!P2 IMAD.WIDE.U32 R8, R17, 0x4, R8 ;  /* 0x000000041108a825 */ /* 0x000fc800078e0008 */
[----:B------:R-:W-:Y:S02]  /*0a30*/  @!P2 IMAD.WIDE R6, R19, 0x4, R6 ;  /* 0x000000041306a825 */ /* 0x000fe400078e0206 */
[----:B------:R-:W4:Y:S04]  /*0a40*/  @!P2 LDG.E R9, desc[UR10][R8.64] ;  /* 0x0000000a0809a981 */ /* 0x000f28000c1e1900 */
[----:B------:R-:W4:Y:S01]  /*0a50*/  @!P2 LDG.E R6, desc[UR10][R6.64] ;  /* 0x0000000a0606a981 */ /* 0x000f22000c1e1900 */
[----:B--2---:R-:W-:-:S04]  /*0a60*/  @P1 FFMA R11, R11, R4, R12 ;  /* 0x000000040b0b1223 */ /* 0x004fc8000000000c */
[----:B---3--:R-:W-:-:S04]  /*0a70*/  @P1 FFMA R12, R2, R14, R11 ;  /* 0x0000000e020c1223 */ /* 0x008fc8000000000b */
[----:B----4-:R-:W-:-:S07]  /*0a80*/  @!P2 FFMA R12, R9, R6, R12 ;  /* 0x00000006090ca223 */ /* 0x010fce000000000c */
.L_x_2:
[----:B------:R-:W1:Y:S01]  /*0a90*/  LDC.64 R4, c[0x0][0x390] ;  /* 0x0000e400ff047b82 */ /* 0x000e620000000a00 */
[----:B------:R-:W-:Y:S01]  /*0aa0*/  IADD3 R13, PT, PT, R0, R13, RZ ;  /* 0x0000000d000d7210 */ /* 0x000fe20007ffe0ff */
[----:B------:R-:W2:Y:S04]  /*0ab0*/  LDCU.64 UR4, c[0x0][0x398] ;  /* 0x00007300ff0477ac */ /* 0x000ea80008000a00 */
[----:B-1----:R-:W-:-:S06]  /*0ac0*/  IMAD.WIDE R4, R13, 0x4, R4 ;  /* 0x000000040d047825 */ /* 0x002fcc00078e0204 */
[----:B0-----:R-:W2:Y:S01]  /*0ad0*/  LDG.E R4, desc[UR10][R4.64] ;  /* 0x0000000a04047981 */ /* 0x001ea2000c1e1900 */
[----:B------:R-:W-:Y:S01]  /*0ae0*/  BSSY.RECONVERGENT B0, `(.L_x_4) ;  /* 0x000006d000007945 */ /* 0x000fe20003800200 */
[----:B--2---:R-:W-:-:S04]  /*0af0*/  FMUL R3, R4, UR5 ;  /* 0x0000000504037c20 */ /* 0x004fc80008400000 */
[----:B------:R-:W-:-:S04]  /*0b00*/  FFMA R12, R12, UR4, R3 ;  /* 0x000000040c0c7c23 */ /* 0x000fc80008000003 */
[C---:B------:R-:W-:Y:S01]  /*0b10*/  FMUL R0, R12.reuse, 0.63661974668502807617 ;  /* 0x3f22f9830c007820 */ /* 0x040fe20000400000 */
[----:B------:R-:W-:-:S05]  /*0b20*/  FSETP.GE.AND P0, PT, |R12|, 105615, PT ;  /* 0x47ce47800c00780b */ /* 0x000fca0003f06200 */
[----:B------:R-:W0:Y:S02]  /*0b30*/  F2I.NTZ R0, R0 ;  /* 0x0000000000007305 */ /* 0x000e240000203100 */
[----:B0-----:R-:W-:Y:S01]  /*0b40*/  I2FP.F32.S32 R3, R0 ;  /* 0x0000000000037245 */ /* 0x001fe20000201400 */
[----:B------:R-:W-:-:S04]  /*0b50*/  IMAD.MOV.U32 R4, RZ, RZ, R0 ;  /* 0x000000ffff047224 */ /* 0x000fc800078e0000 */
[----:B------:R-:W-:-:S04]  /*0b60*/  FFMA R2, R3, -1.5707962512969970703, R12 ;  /* 0xbfc90fda03027823 */ /* 0x000fc8000000000c */
[----:B------:R-:W-:-:S04]  /*0b70*/  FFMA R2, R3, -7.5497894158615963534e-08, R2 ;  /* 0xb3a2216803027823 */ /* 0x000fc80000000002 */
[----:B------:R-:W-:-:S04]  /*0b80*/  FFMA R3, R3, -5.3903029534742383927e-15, R2 ;  /* 0xa7c234c503037823 */ /* 0x000fc80000000002 */
[----:B------:R-:W-:Y:S01]  /*0b90*/  IMAD.MOV.U32 R8, RZ, RZ, R3 ;  /* 0x000000ffff087224 */ /* 0x000fe200078e0003 */
[----:B------:R-:W-:Y:S06]  /*0ba0*/  @!P0 BRA `(.L_x_5) ;  /* 0x0000000400808947 */ /* 0x000fec0003800000 */
[----:B------:R-:W-:-:S13]  /*0bb0*/  FSETP.NEU.AND P0, PT, |R12|, +INF , PT ;  /* 0x7f8000000c00780b */ /* 0x000fda0003f0d200 */
[----:B------:R-:W-:Y:S01]  /*0bc0*/  @!P0 FMUL R8, RZ, R12 ;  /* 0x0000000cff088220 */ /* 0x000fe20000400000 */
[----:B------:R-:W-:Y:S01]  /*0bd0*/  @!P0 MOV R0, RZ ;  /* 0x000000ff00008202 */ /* 0x000fe20000000f00 */
[----:B------:R-:W-:Y:S06]  /*0be0*/  @!P0 BRA `(.L_x_5) ;  /* 0x0000000400708947 */ /* 0x000fec0003800000 */
[----:B------:R-:W-:Y:S02]  /*0bf0*/  IMAD.SHL.U32 R2, R12, 0x100, RZ ;  /* 0x000001000c027824 */ /* 0x000fe400078e00ff */
[----:B------:R-:W-:Y:S02]  /*0c00*/  HFMA2 R10, -RZ, RZ, 0, 0 ;  /* 0x00000000ff0a7431 */ /* 0x000fe400000001ff */
[----:B------:R-:W-:Y:S01]  /*0c10*/  IMAD.MOV.U32 R0, RZ, RZ, RZ ;  /* 0x000000ffff007224 */ /* 0x000fe200078e00ff */
[----:B------:R-:W0:Y:S01]  /*0c20*/  LDCU.64 UR6, c[0x4][URZ] ;  /* 0x01000000ff0677ac */ /* 0x000e220008000a00 */
[----:B------:R-:W-:Y:S01]  /*0c30*/  LOP3.LUT R11, R2, 0x80000000, RZ, 0xfc, !PT ;  /* 0x80000000020b7812 */ /* 0x000fe200078efcff */
[----:B------:R-:W-:Y:S01]  /*0c40*/  UMOV UR5, URZ ;  /* 0x000000ff00057c82 */ /* 0x000fe20008000000 */
[----:B------:R-:W-:-:S05]  /*0c50*/  UMOV UR4, URZ ;  /* 0x000000ff00047c82 */ /* 0x000fca0008000000 */
.L_x_6:
[----:B0-----:R-:W-:Y:S02]  /*0c60*/  IMAD.U32 R8, RZ, RZ, UR6 ;  /* 0x00000006ff087e24 */ /* 0x001fe4000f8e00ff */
[----:B------:R-:W-:-:S05]  /*0c70*/  IMAD.U32 R9, RZ, RZ, UR7 ;  /* 0x00000007ff097e24 */ /* 0x000fca000f8e00ff */
[----:B------:R-:W2:Y:S01]  /*0c80*/  LDG.E.CONSTANT R6, desc[UR10][R8.64] ;  /* 0x0000000a08067981 */ /* 0x000ea2000c1e9900 */
[----:B------:R-:W-:Y:S01]  /*0c90*/  UIADD3 UR4, UPT, UPT, UR4, 0x1, URZ ;  /* 0x0000000104047890 */ /* 0x000fe2000fffe0ff */
[C---:B------:R-:W-:Y:S01]  /*0ca0*/  ISETP.EQ.AND P0, PT, R10.reuse, RZ, PT ;  /* 0x000000ff0a00720c */ /* 0x040fe20003f02270 */
[----:B------:R-:W-:Y:S01]  /*0cb0*/  UIADD3 UR6, UP1, UPT, UR6, 0x4, URZ ;  /* 0x0000000406067890 */ /* 0x000fe2000ff3e0ff */
[C---:B------:R-:W-:Y:S01]  /*0cc0*/  ISETP.EQ.AND P1, PT, R10.reuse, 0x4, PT ;  /* 0x000000040a00780c */ /* 0x040fe20003f22270 */
[----:B------:R-:W-:Y:S01]  /*0cd0*/  UISETP.NE.AND UP0, UPT, UR4, 0x6, UPT ;  /* 0x000000060400788c */ /* 0x000fe2000bf05270 */
[C---:B------:R-:W-:Y:S01]  /*0ce0*/  ISETP.EQ.AND P2, PT, R10.reuse, 0x8, PT ;  /* 0x000000080a00780c */ /* 0x040fe20003f42270 */
[----:B------:R-:W-:Y:S01]  /*0cf0*/  UIADD3.X UR7, UPT, UPT, URZ, UR7, URZ, UP1, !UPT ;  /* 0x00000007ff077290 */ /* 0x000fe20008ffe4ff */
[C---:B------:R-:W-:Y:S02]  /*0d00*/  ISETP.EQ.AND P3, PT, R10.reuse, 0xc, PT ;  /* 0x0000000c0a00780c */ /* 0x040fe40003f62270 */
[----:B------:R-:W-:-:S02]  /*0d10*/  ISETP.EQ.AND P4, PT, R10, 0x10, PT ;  /* 0x000000100a00780c */ /* 0x000fc40003f82270 */
[C---:B------:R-:W-:Y:S02]  /*0d20*/  ISETP.EQ.AND P5, PT, R10.reuse, 0x14, PT ;  /* 0x000000140a00780c */ /* 0x040fe40003fa2270 */
[----:B------:R-:W-:Y:S01]  /*0d30*/  IADD3 R10, PT, PT, R10, 0x4, RZ ;  /* 0x000000040a0a7810 */ /* 0x000fe20007ffe0ff */
[----:B--2---:R-:W-:-:S03]  /*0d40*/  IMAD.WIDE.U32 R6, R6, R11, RZ ;  /* 0x0000000b06067225 */ /* 0x004fc600078e00ff */
[----:B------:R-:W-:-:S04]  /*0d50*/  IADD3 R5, P6, PT, R6, R0, RZ ;  /* 0x0000000006057210 */ /* 0x000fc80007fde0ff */
[----:B------:R-:W-:Y:S01]  /*0d60*/  IADD3.X R0, PT, PT, R7, UR5, RZ, P6, !PT ;  /* 0x0000000507007c10 */ /* 0x000fe2000b7fe4ff */
[--C-:B------:R-:W-:Y:S01]  /*0d70*/  @P1 IMAD.MOV.U32 R14, RZ, RZ, R5.reuse ;  /* 0x000000ffff0e1224 */ /* 0x100fe200078e0005 */
[-C--:B------:R-:W-:Y:S01]  /*0d80*/  @P0 MOV R2, R5.reuse ;  /* 0x0000000500020202 */ /* 0x080fe20000000f00 */
[--C-:B------:R-:W-:Y:S01]  /*0d90*/  @P2 IMAD.MOV.U32 R15, RZ, RZ, R5.reuse ;  /* 0x000000ffff0f2224 */ /* 0x100fe200078e0005 */
[----:B------:R-:W-:Y:S01]  /*0da0*/  @P3 MOV R16, R5 ;  /* 0x0000000500103202 */ /* 0x000fe20000000f00 */
[--C-:B------:R-:W-:Y:S02]  /*0db0*/  @P4 IMAD.MOV.U32 R17, RZ, RZ, R5.reuse ;  /* 0x000000ffff114224 */ /* 0x100fe400078e0005 */
[----:B------:R-:W-:Y:S01]  /*0dc0*/  @P5 IMAD.MOV.U32 R18, RZ, RZ, R5 ;  /* 0x000000ffff125224 */ /* 0x000fe200078e0005 */
[----:B------:R-:W-:Y:S06]  /*0dd0*/  BRA.U UP0, `(.L_x_6) ;  /* 0xfffffffd00a07547 */ /* 0x000fec000b83ffff */
[----:B------:R-:W-:Y:S01]  /*0de0*/  SHF.R.U32.HI R5, RZ, 0x17, R12 ;  /* 0x00000017ff057819 */ /* 0x000fe2000001160c */
[----:B------:R-:W-:Y:S03]  /*0df0*/  BSSY.RECONVERGENT B1, `(.L_x_7) ;  /* 0x0000029000017945 */ /* 0x000fe60003800200 */
[C---:B------:R-:W-:Y:S02]  /*0e00*/  LOP3.LUT R6, R5.reuse, 0xe0, RZ, 0xc0, !PT ;  /* 0x000000e005067812 */ /* 0x040fe400078ec0ff */
[----:B------:R-:W-:-:S03]  /*0e10*/  LOP3.LUT P6, RZ, R5, 0x1f, RZ, 0xc0, !PT ;  /* 0x0000001f05ff7812 */ /* 0x000fc600078cc0ff */
[----:B------:R-:W-:-:S05]  /*0e20*/  VIADD R6, R6, 0xffffff80 ;  /* 0xffffff8006067836 */ /* 0x000fca0000000000 */
[----:B------:R-:W-:-:S05]  /*0e30*/  SHF.R.U32.HI R6, RZ, 0x5, R6 ;  /* 0x00000005ff067819 */ /* 0x000fca0000011606 */
[----:B------:R-:W-:-:S05]  /*0e40*/  IMAD.U32 R8, R6, -0x4, RZ ;  /* 0xfffffffc06087824 */ /* 0x000fca00078e00ff */
[C---:B------:R-:W-:Y:S02]  /*0e50*/  ISETP.EQ.AND P3, PT, R8.reuse, -0x18, PT ;  /* 0xffffffe80800780c */ /* 0x040fe40003f62270 */
[C---:B------:R-:W-:Y:S02]  /*0e60*/  ISETP.EQ.AND P4, PT, R8.reuse, -0x14, PT ;  /* 0xffffffec0800780c */ /* 0x040fe40003f82270 */
[C---:B------:R-:W-:Y:S02]  /*0e70*/  ISETP.EQ.AND P2, PT, R8.reuse, -0x10, PT ;  /* 0xfffffff00800780c */ /* 0x040fe40003f42270 */
[C---:B------:R-:W-:Y:S02]  /*0e80*/  ISETP.EQ.AND P1, PT, R8.reuse, -0xc, PT ;  /* 0xfffffff40800780c */ /* 0x040fe40003f22270 */
[C---:B------:R-:W-:Y:S02]  /*0e90*/  ISETP.EQ.AND P0, PT, R8.reuse, -0x8, PT ;  /* 0xfffffff80800780c */ /* 0x040fe40003f02270 */
[----:B------:R-:W-:-:S03]  /*0ea0*/  ISETP.EQ.AND P5, PT, R8, RZ, PT ;  /* 0x000000ff0800720c */ /* 0x000fc60003fa2270 */
[----:B------:R-:W-:Y:S02]  /*0eb0*/  @P3 MOV R6, R2 ;  /* 0x0000000200063202 */ /* 0x000fe40000000f00 */
[C---:B------:R-:W-:Y:S01]  /*0ec0*/  ISETP.EQ.AND P3, PT, R8.reuse, -0x4, PT ;  /* 0xfffffffc0800780c */ /* 0x040fe20003f62270 */
[----:B------:R-:W-:Y:S01]  /*0ed0*/  @P4 IMAD.MOV.U32 R7, RZ, RZ, R2 ;  /* 0x000000ffff074224 */ /* 0x000fe200078e0002 */
[----:B------:R-:W-:Y:S01]  /*0ee0*/  @P2 MOV R7, R14 ;  /* 0x0000000e00072202 */ /* 0x000fe20000000f00 */
[----:B------:R-:W-:Y:S01]  /*0ef0*/  @P4 IMAD.MOV.U32 R6, RZ, RZ, R14 ;  /* 0x000000ffff064224 */ /* 0x000fe200078e000e */
[----:B------:R-:W-:Y:S01]  /*0f00*/  ISETP.EQ.AND P4, PT, R8, 0x4, PT ;  /* 0x000000040800780c */ /* 0x000fe20003f82270 */
[----:B------:R-:W-:Y:S01]  /*0f10*/  @P2 IMAD.MOV.U32 R6, RZ, RZ, R15 ;  /* 0x000000ffff062224 */ /* 0x000fe200078e000f */
[----:B------:R-:W-:Y:S01]  /*0f20*/  @P1 MOV R6, R16 ;  /* 0x0000001000061202 */ /* 0x000fe20000000f00 */
[----:B------:R-:W-:Y:S02]  /*0f30*/  @P0 IMAD.MOV.U32 R6, RZ, RZ, R17 ;  /* 0x000000ffff060224 */ /* 0x000fe400078e0011 */
[----:B------:R-:W-:-:S02]  /*0f40*/  @P1 IMAD.MOV.U32 R7, RZ, RZ, R15 ;  /* 0x000000ffff071224 */ /* 0x000fc400078e000f */
[----:B------:R-:W-:Y:S02]  /*0f50*/  @P0 IMAD.MOV.U32 R7, RZ, RZ, R16 ;  /* 0x000000ffff070224 */ /* 0x000fe400078e0010 */
[--C-:B------:R-:W-:Y:S01]  /*0f60*/  @P3 IMAD.MOV.U32 R6, RZ, RZ, R18.reuse ;  /* 0x000000ffff063224 */ /* 0x100fe200078e0012 */
[----:B------:R-:W-:Y:S02]  /*0f70*/  @P5 MOV R6, R0 ;  /* 0x0000000000065202 */ /* 0x000fe40000000f00 */
[----:B------:R-:W-:Y:S01]  /*0f80*/  @P3 MOV R7, R17 ;  /* 0x0000001100073202 */ /* 0x000fe20000000f00 */
[----:B------:R-:W-:Y:S02]  /*0f90*/  @P5 IMAD.MOV.U32 R7, RZ, RZ, R18 ;  /* 0x000000ffff075224 */ /* 0x000fe400078e0012 */
[----:B------:R-:W-:Y:S02]  /*0fa0*/  @P4 IMAD.MOV.U32 R7, RZ, RZ, R0 ;  /* 0x000000ffff074224 */ /* 0x000fe400078e0000 */
[----:B------:R-:W-:Y:S01]  /*0fb0*/  IMAD.MOV.U32 R10, RZ, RZ, R6 ;  /* 0x000000ffff0a7224 */ /* 0x000fe200078e0006 */
[----:B------:R-:W-:Y:S06]  /*0fc0*/  @!P6 BRA `(.L_x_8) ;  /* 0x00000000002ce947 */ /* 0x000fec0003800000 */
[----:B------:R-:W-:Y:S01]  /*0fd0*/  @P2 MOV R6, R2 ;  /* 0x0000000200062202 */ /* 0x000fe20000000f00 */
[----:B------:R-:W-:Y:S01]  /*0fe0*/  @P1 IMAD.MOV.U32 R6, RZ, RZ, R14 ;  /* 0x000000ffff061224 */ /* 0x000fe200078e000e */
[----:B------:R-:W-:Y:S01]  /*0ff0*/  LOP3.LUT R5, R5, 0x1f, RZ, 0xc0, !PT ;  /* 0x0000001f05057812 */ /* 0x000fe200078ec0ff */
[----:B------:R-:W-:Y:S01]  /*1000*/  @P0 IMAD.MOV.U32 R6, RZ, RZ, R15 ;  /* 0x000000ffff060224 */ /* 0x000fe200078e000f */
[----:B------:R-:W-:Y:S02]  /*1010*/  ISETP.EQ.AND P0, PT, R8, 0x8, PT ;  /* 0x000000080800780c */ /* 0x000fe40003f02270 */
[----:B------:R-:W-:Y:S01]  /*1020*/  @P3 MOV R6, R16 ;  /* 0x0000001000063202 */ /* 0x000fe20000000f00 */
[----:B------:R-:W-:Y:S01]  /*1030*/  @P5 IMAD.MOV.U32 R6, RZ, RZ, R17 ;  /* 0x000000ffff065224 */ /* 0x000fe200078e0011 */
[----:B------:R-:W-:Y:S01]  /*1040*/  SHF.L.W.U32.HI R10, R7, R5, R10 ;  /* 0x00000005070a7219 */ /* 0x000fe20000010e0a */
[----:B------:R-:W-:-:S08]  /*1050*/  @P4 IMAD.MOV.U32 R6, RZ, RZ, R18 ;  /* 0x000000ffff064224 */ /* 0x000fd000078e0012 */
[----:B------:R-:W-:-:S04]  /*1060*/  @P0 MOV R6, R0 ;  /* 0x0000000000060202 */ /* 0x000fc80000000f00 */
[----:B------:R-:W-:-:S07]  /*1070*/  SHF.L.W.U32.HI R7, R6, R5, R7 ;  /* 0x0000000506077219 */ /* 0x000fce0000010e07 */
.L_x_8:
[----:B------:R-:W-:Y:S05]  /*1080*/  BSYNC.RECONVERGENT B1 ;  /* 0x0000000000017941 */ /* 0x000fea0003800200 */
.L_x_7:
[C---:B------:R-:W-:Y:S01]  /*1090*/  SHF.L.W.U32.HI R5, R7.reuse, 0x2, R10 ;  /* 0x0000000207057819 */ /* 0x040fe20000010e0a */
[----:B------:R-:W-:Y:S01]  /*10a0*/  IMAD.SHL.U32 R7, R7, 0x4, RZ ;  /* 0x0000000407077824 */ /* 0x000fe200078e00ff */
[----:B------:R-:W-:Y:S01]  /*10b0*/  UMOV UR4, 0x54442d19 ;  /* 0x54442d1900047882 */ /* 0x000fe20000000000 */
[----:B------:R-:W-:Y:S01]  /*10c0*/  UMOV UR5, 0x3bf921fb ;  /* 0x3bf921fb00057882 */ /* 0x000fe20000000000 */
[----:B------:R-:W-:Y:S02]  /*10d0*/  SHF.R.S32.HI R0, RZ, 0x1f, R5 ;  /* 0x0000001fff007819 */ /* 0x000fe40000011405 */
[----:B------:R-:W-:Y:S02]  /*10e0*/  ISETP.GE.AND P0, PT, R12, RZ, PT ;  /* 0x000000ff0c00720c */ /* 0x000fe40003f06270 */
[C---:B------:R-:W-:Y:S02]  /*10f0*/  LOP3.LUT R8, R0.reuse, R7, RZ, 0x3c, !PT ;  /* 0x0000000700087212 */ /* 0x040fe400078e3cff */
[----:B------:R-:W-:-:S02]  /*1100*/  LOP3.LUT R9, R0, R5, RZ, 0x3c, !PT ;  /* 0x0000000500097212 */ /* 0x000fc400078e3cff */
[----:B------:R-:W-:Y:S02]  /*1110*/  SHF.R.U32.HI R0, RZ, 0x1e, R10 ;  /* 0x0000001eff007819 */ /* 0x000fe4000001160a */
[----:B------:R-:W0:Y:S01]  /*1120*/  I2F.F64.S64 R6, R8 ;  /* 0x0000000800067312 */ /* 0x000e220000301c00 */
[C---:B------:R-:W-:Y:S02]  /*1130*/  LOP3.LUT R10, R5.reuse, R12, RZ, 0x3c, !PT ;  /* 0x0000000c050a7212 */ /* 0x040fe400078e3cff */
[----:B------:R-:W-:Y:S02]  /*1140*/  LEA.HI R0, R5, R0, RZ, 0x1 ;  /* 0x0000000005007211 */ /* 0x000fe400078f08ff */
[----:B------:R-:W-:Y:S02]  /*1150*/  ISETP.GE.AND P1, PT, R10, RZ, PT ;  /* 0x000000ff0a00720c */ /* 0x000fe40003f26270 */
[----:B------:R-:W-:-:S05]  /*1160*/  IADD3 R5, PT, PT, -R0, RZ, RZ ;  /* 0x000000ff00057210 */ /* 0x000fca0007ffe1ff */
[----:B------:R-:W-:Y:S01]  /*1170*/  @!P0 IMAD.MOV.U32 R0, RZ, RZ, R5 ;  /* 0x000000ffff008224 */ /* 0x000fe200078e0005 */
[----:B0-----:R-:W-:-:S10]  /*1180*/  DMUL R6, R6, UR4 ;  /* 0x0000000406067c28 */ /* 0x001fd40008000000 */
[----:B------:R-:W0:Y:S02]  /*1190*/  F2F.F32.F64 R6, R6 ;  /* 0x0000000600067310 */ /* 0x000e240000301000 */
[----:B0-----:R-:W-:-:S07]  /*11a0*/  FSEL R8, -R6, R6, !P1 ;  /* 0x0000000606087208 */ /* 0x001fce0004800100 */
.L_x_5:
[----:B------:R-:W-:Y:S05]  /*11b0*/  BSYNC.RECONVERGENT B0 ;  /* 0x0000000000007941 */ /* 0x000fea0003800200 */
.L_x_4:
[----:B------:R-:W-:Y:S01]  /*11c0*/  MOV R5, 0x37cbac00 ;  /* 0x37cbac0000057802 */ /* 0x000fe20000000f00 */
[----:B------:R-:W-:Y:S01]  /*11d0*/  FMUL R6, R8, R8 ;  /* 0x0000000808067220 */ /* 0x000fe20000400000 */
[----:B------:R-:W-:Y:S01]  /*11e0*/  LOP3.LUT R9, R0, 0x1, RZ, 0xc0, !PT ;  /* 0x0000000100097812 */ /* 0x000fe200078ec0ff */
[----:B------:R-:W-:Y:S01]  /*11f0*/  BSSY.RECONVERGENT B0, `(.L_x_9) ;  /* 0x0000070000007945 */ /* 0x000fe20003800200 */
[----:B------:R-:W-:Y:S01]  /*1200*/  MOV R10, 0x3effffff ;  /* 0x3effffff000a7802 */ /* 0x000fe20000000f00 */
[----:B------:R-:W-:Y:S01]  /*1210*/  FFMA R7, R6, R5, -0.0013887860113754868507 ;  /* 0xbab607ed06077423 */ /* 0x000fe20000000005 */
[----:B------:R-:W-:Y:S01]  /*1220*/  ISETP.NE.U32.AND P0, PT, R9, 0x1, PT ;  /* 0x000000010900780c */ /* 0x000fe20003f05070 */
[----:B------:R-:W-:Y:S01]  /*1230*/  IMAD.MOV.U32 R9, RZ, RZ, 0x3d2aaabb ;  /* 0x3d2aaabbff097424 */ /* 0x000fe200078e00ff */
[----:B------:R-:W-:Y:S02]  /*1240*/  LOP3.LUT P1, RZ, R0, 0x2, RZ, 0xc0, !PT ;  /* 0x0000000200ff7812 */ /* 0x000fe4000782c0ff */
[----:B------:R-:W-:-:S02]  /*1250*/  FSEL R7, R7, -0.00019574658654164522886, !P0 ;  /* 0xb94d415307077808 */ /* 0x000fc40004000000 */
[----:B------:R-:W-:Y:S02]  /*1260*/  FSEL R9, R9, 0.0083327032625675201416, !P0 ;  /* 0x3c0885e409097808 */ /* 0x000fe40004000000 */
[----:B------:R-:W-:Y:S02]  /*1270*/  FSEL R0, R8, 1, P0 ;  /* 0x3f80000008007808 */ /* 0x000fe40000000000 */
[----:B------:R-:W-:Y:S01]  /*1280*/  FSEL R8, -R10, -0.16666662693023681641, !P0 ;  /* 0xbe2aaaa80a087808 */ /* 0x000fe20004000100 */
[----:B------:R-:W-:Y:S01]  /*1290*/  FFMA R9, R6, R7, R9 ;  /* 0x0000000706097223 */ /* 0x000fe20000000009 */
[----:B------:R-:W-:Y:S01]  /*12a0*/  FSETP.GE.AND P0, PT, |R12|, 105615, PT ;  /* 0x47ce47800c00780b */ /* 0x000fe20003f06200 */
[C---:B------:R-:W-:Y:S02]  /*12b0*/  FFMA R7, R6.reuse, R0, RZ ;  /* 0x0000000006077223 */ /* 0x040fe400000000ff */
[----:B------:R-:W-:-:S04]  /*12c0*/  FFMA R6, R6, R9, R8 ;  /* 0x0000000906067223 */ /* 0x000fc80000000008 */
[----:B------:R-:W-:-:S04]  /*12d0*/  FFMA R6, R7, R6, R0 ;  /* 0x0000000607067223 */ /* 0x000fc80000000000 */
[----:B------:R-:W-:Y:S02]  /*12e0*/  @P1 FADD R6, RZ, -R6 ;  /* 0x80000006ff061221 */ /* 0x000fe40000000000 */
[----:B------:R-:W-:Y:S05]  /*12f0*/  @!P0 BRA `(.L_x_10) ;  /* 0x00000004007c8947 */ /* 0x000fea0003800000 */
[----:B------:R-:W-:-:S13]  /*1300*/  FSETP.NEU.AND P0, PT, |R12|, +INF , PT ;  /* 0x7f8000000c00780b */ /* 0x000fda0003f0d200 */
[----:B------:R-:W-:Y:S01]  /*1310*/  @!P0 FMUL R3, RZ, R12 ;  /* 0x0000000cff038220 */ /* 0x000fe20000400000 */
[----:B------:R-:W-:Y:S01]  /*1320*/  @!P0 IMAD.MOV.U32 R4, RZ, RZ, RZ ;  /* 0x000000ffff048224 */ /* 0x000fe200078e00ff */
[----:B------:R-:W-:Y:S06]  /*1330*/  @!P0 BRA `(.L_x_10) ;  /* 0x00000004006c8947 */ /* 0x000fec0003800000 */
[----:B------:R-:W-:Y:S01]  /*1340*/  SHF.L.U32 R3, R12, 0x8, RZ ;  /* 0x000000080c037819 */ /* 0x000fe200000006ff */
[----:B------:R-:W-:Y:S02]  /*1350*/  HFMA2 R4, -RZ, RZ, 0, 0 ;  /* 0x00000000ff047431 */ /* 0x000fe400000001ff */
[----:B------:R-:W-:Y:S01]  /*1360*/  IMAD.MOV.U32 R0, RZ, RZ, RZ ;  /* 0x000000ffff007224 */ /* 0x000fe200078e00ff */
[----:B------:R-:W0:Y:S01]  /*1370*/  LDCU.64 UR6, c[0x4][URZ] ;  /* 0x01000000ff0677ac */ /* 0x000e220008000a00 */
[----:B------:R-:W-:Y:S01]  /*1380*/  LOP3.LUT R7, R3, 0x80000000, RZ, 0xfc, !PT ;  /* 0x8000000003077812 */ /* 0x000fe200078efcff */
[----:B------:R-:W-:Y:S01]  /*1390*/  UMOV UR5, URZ ;  /* 0x000000ff00057c82 */ /* 0x000fe20008000000 */
[----:B------:R-:W-:-:S05]  /*13a0*/  UMOV UR4, URZ ;  /* 0x000000ff00047c82 */ /* 0x000fca0008000000 */
.L_x_11:
[----:B0-----:R-:W-:Y:S01]  /*13b0*/  IMAD.U32 R10, RZ, RZ, UR6 ;  /* 0x00000006ff0a7e24 */ /* 0x001fe2000f8e00ff */
[----:B------:R-:W-:-:S05]  /*13c0*/  MOV R11, UR7 ;  /* 0x00000007000b7c02 */ /* 0x000fca0008000f00 */
        /* <DEDUP_REMOVED lines=10> */
[C---:B------:R-:W-:Y:S01]  /*1470*/  ISETP.EQ.AND P5, PT, R4.reuse, 0x14, PT ;  /* 0x000000140400780c */ /* 0x040fe20003fa2270 */
[----:B------:R-:W-:Y:S02]  /*1480*/  VIADD R4, R4, 0x4 ;  /* 0x0000000404047836 */ /* 0x000fe40000000000 */
[----:B--2---:R-:W-:-:S03]  /*1490*/  IMAD.WIDE.U32 R8, R8, R7, RZ ;  /* 0x0000000708087225 */ /* 0x004fc600078e00ff */
[----:B------:R-:W-:-:S04]  /*14a0*/  IADD3 R3, P6, PT, R8, R0, RZ ;  /* 0x0000000008037210 */ /* 0x000fc80007fde0ff */
[----:B------:R-:W-:Y:S01]  /*14b0*/  IADD3.X R0, PT, PT, R9, UR5, RZ, P6, !PT ;  /* 0x0000000509007c10 */ /* 0x000fe2000b7fe4ff */
[--C-:B------:R-:W-:Y:S01]  /*14c0*/  @P0 IMAD.MOV.U32 R2, RZ, RZ, R3.reuse ;  /* 0x000000ffff020224 */ /* 0x100fe200078e0003 */
[-C--:B------:R-:W-:Y:S01]  /*14d0*/  @P1 MOV R14, R3.reuse ;  /* 0x00000003000e1202 */ /* 0x080fe20000000f00 */
[--C-:B------:R-:W-:Y:S01]  /*14e0*/  @P2 IMAD.MOV.U32 R15, RZ, RZ, R3.reuse ;  /* 0x000000ffff0f2224 */ /* 0x100fe200078e0003 */
[-C--:B------:R-:W-:Y:S01]  /*14f0*/  @P3 MOV R16, R3.reuse ;  /* 0x0000000300103202 */ /* 0x080fe20000000f00 */
[----:B------:R-:W-:Y:S01]  /*1500*/  @P4 IMAD.MOV.U32 R17, RZ, RZ, R3 ;  /* 0x000000ffff114224 */ /* 0x000fe200078e0003 */
[----:B------:R-:W-:Y:S01]  /*1510*/  @P5 MOV R18, R3 ;  /* 0x0000000300125202 */ /* 0x000fe20000000f00 */
[----:B------:R-:W-:Y:S06]  /*1520*/  BRA.U UP0, `(.L_x_11) ;  /* 0xfffffffd00a07547 */ /* 0x000fec000b83ffff */
[----:B------:R-:W-:Y:S01]  /*1530*/  SHF.R.U32.HI R8, RZ, 0x17, R12 ;  /* 0x00000017ff087819 */ /* 0x000fe2000001160c */
[----:B------:R-:W-:Y:S03]  /*1540*/  BSSY.RECONVERGENT B1, `(.L_x_12) ;  /* 0x0000028000017945 */ /* 0x000fe60003800200 */
[C---:B------:R-:W-:Y:S02]  /*1550*/  LOP3.LUT R3, R8.reuse, 0xe0, RZ, 0xc0, !PT ;  /* 0x000000e008037812 */ /* 0x040fe400078ec0ff */
[----:B------:R-:W-:Y:S02]  /*1560*/  LOP3.LUT P6, RZ, R8, 0x1f, RZ, 0xc0, !PT ;  /* 0x0000001f08ff7812 */ /* 0x000fe400078cc0ff */
[----:B------:R-:W-:-:S04]  /*1570*/  IADD3 R3, PT, PT, R3, -0x80, RZ ;  /* 0xffffff8003037810 */ /* 0x000fc80007ffe0ff */
[----:B------:R-:W-:-:S05]  /*1580*/  SHF.R.U32.HI R3, RZ, 0x5, R3 ;  /* 0x00000005ff037819 */ /* 0x000fca0000011603 */
[----:B------:R-:W-:-:S05]  /*1590*/  IMAD.U32 R9, R3, -0x4, RZ ;  /* 0xfffffffc03097824 */ /* 0x000fca00078e00ff */
[C---:B------:R-:W-:Y:S02]  /*15a0*/  ISETP.EQ.AND P3, PT, R9.reuse, -0x18, PT ;  /* 0xffffffe80900780c */ /* 0x040fe40003f62270 */
[C---:B------:R-:W-:Y:S02]  /*15b0*/  ISETP.EQ.AND P4, PT, R9.reuse, -0x14, PT ;  /* 0xffffffec0900780c */ /* 0x040fe40003f82270 */
[C---:B------:R-:W-:Y:S02]  /*15c0*/  ISETP.EQ.AND P2, PT, R9.reuse, -0x10, PT ;  /* 0xfffffff00900780c */ /* 0x040fe40003f42270 */
[C---:B------:R-:W-:Y:S02]  /*15d0*/  ISETP.EQ.AND P1, PT, R9.reuse, -0xc, PT ;  /* 0xfffffff40900780c */ /* 0x040fe40003f22270 */
[C---:B------:R-:W-:Y:S02]  /*15e0*/  ISETP.EQ.AND P0, PT, R9.reuse, -0x8, PT ;  /* 0xfffffff80900780c */ /* 0x040fe40003f02270 */
[----:B------:R-:W-:-:S03]  /*15f0*/  ISETP.EQ.AND P5, PT, R9, 0x4, PT ;  /* 0x000000040900780c */ /* 0x000fc60003fa2270 */
[----:B------:R-:W-:Y:S02]  /*1600*/  @P3 MOV R3, R2 ;  /* 0x0000000200033202 */ /* 0x000fe40000000f00 */
[----:B------:R-:W-:Y:S01]  /*1610*/  @P4 IMAD.MOV.U32 R4, RZ, RZ, R2 ;  /* 0x000000ffff044224 */ /* 0x000fe200078e0002 */
[C---:B------:R-:W-:Y:S01]  /*1620*/  ISETP.EQ.AND P3, PT, R9.reuse, -0x4, PT ;  /* 0xfffffffc0900780c */ /* 0x040fe20003f62270 */
[----:B------:R-:W-:Y:S01]  /*1630*/  @P2 IMAD.MOV.U32 R4, RZ, RZ, R14 ;  /* 0x000000ffff042224 */ /* 0x000fe200078e000e */
[----:B------:R-:W-:Y:S01]  /*1640*/  @P4 MOV R3, R14 ;  /* 0x0000000e00034202 */ /* 0x000fe20000000f00 */
[----:B------:R-:W-:Y:S01]  /*1650*/  @P1 IMAD.MOV.U32 R4, RZ, RZ, R15 ;  /* 0x000000ffff041224 */ /* 0x000fe200078e000f */
[----:B------:R-:W-:Y:S01]  /*1660*/  ISETP.EQ.AND P4, PT, R9, RZ, PT ;  /* 0x000000ff0900720c */ /* 0x000fe20003f82270 */
[----:B------:R-:W-:Y:S01]  /*1670*/  @P0 IMAD.MOV.U32 R4, RZ, RZ, R16 ;  /* 0x000000ffff040224 */ /* 0x000fe200078e0010 */
[----:B------:R-:W-:Y:S02]  /*1680*/  @P2 MOV R3, R15 ;  /* 0x0000000f00032202 */ /* 0x000fe40000000f00 */
[----:B------:R-:W-:-:S02]  /*1690*/  @P1 MOV R3, R16 ;  /* 0x0000001000031202 */ /* 0x000fc40000000f00 */
[----:B------:R-:W-:-:S03]  /*16a0*/  @P0 MOV R3, R17 ;  /* 0x0000001100030202 */ /* 0x000fc60000000f00 */
[----:B------:R-:W-:Y:S01]  /*16b0*/  @P3 MOV R3, R18 ;  /* 0x0000001200033202 */ /* 0x000fe20000000f00 */
[----:B------:R-:W-:-:S03]  /*16c0*/  @P3 IMAD.MOV.U32 R4, RZ, RZ, R17 ;  /* 0x000000ffff043224 */ /* 0x000fc600078e0011 */
[----:B------:R-:W-:Y:S01]  /*16d0*/  @P4 MOV R3, R0 ;  /* 0x0000000000034202 */ /* 0x000fe20000000f00 */
[----:B------:R-:W-:Y:S02]  /*16e0*/  @P4 IMAD.MOV.U32 R4, RZ, RZ, R18 ;  /* 0x000000ffff044224 */ /* 0x000fe400078e0012 */
[----:B------:R-:W-:Y:S01]  /*16f0*/  @P5 IMAD.MOV.U32 R4, RZ, RZ, R0 ;  /* 0x000000ffff045224 */ /* 0x000fe200078e0000 */
[----:B------:R-:W-:Y:S01]  /*1700*/  MOV R7, R3 ;  /* 0x0000000300077202 */ /* 0x000fe20000000f00 */
[----:B------:R-:W-:Y:S06]  /*1710*/  @!P6 BRA `(.L_x_13) ;  /* 0x000000000028e947 */ /* 0x000fec0003800000 */
[----:B------:R-:W-:Y:S01]  /*1720*/  @P1 IMAD.MOV.U32 R2, RZ, RZ, R14 ;  /* 0x000000ffff021224 */ /* 0x000fe200078e000e */
[----:B------:R-:W-:Y:S01]  /*1730*/  @P0 MOV R2, R15 ;  /* 0x0000000f00020202 */ /* 0x000fe20000000f00 */
[----:B------:R-:W-:Y:S01]  /*1740*/  @P3 IMAD.MOV.U32 R2, RZ, RZ, R16 ;  /* 0x000000ffff023224 */ /* 0x000fe200078e0010 */
[----:B------:R-:W-:Y:S02]  /*1750*/  ISETP.EQ.AND P0, PT, R9, 0x8, PT ;  /* 0x000000080900780c */ /* 0x000fe40003f02270 */
[----:B------:R-:W-:Y:S01]  /*1760*/  @P4 MOV R2, R17 ;  /* 0x0000001100024202 */ /* 0x000fe20000000f00 */
[----:B------:R-:W-:Y:S01]  /*1770*/  @P5 IMAD.MOV.U32 R2, RZ, RZ, R18 ;  /* 0x000000ffff025224 */ /* 0x000fe200078e0012 */
[----:B------:R-:W-:-:S04]  /*1780*/  LOP3.LUT R3, R8, 0x1f, RZ, 0xc0, !PT ;  /* 0x0000001f08037812 */ /* 0x000fc800078ec0ff */
[----:B------:R-:W-:-:S05]  /*1790*/  SHF.L.W.U32.HI R7, R4, R3, R7 ;  /* 0x0000000304077219 */ /* 0x000fca0000010e07 */
[----:B------:R-:W-:-:S04]  /*17a0*/  @P0 MOV R2, R0 ;  /* 0x0000000000020202 */ /* 0x000fc80000000f00 */
[----:B------:R-:W-:-:S07]  /*17b0*/  SHF.L.W.U32.HI R4, R2, R3, R4 ;  /* 0x0000000302047219 */ /* 0x000fce0000010e04 */
.L_x_13:
[----:B------:R-:W-:Y:S05]  /*17c0*/  BSYNC.RECONVERGENT B1 ;  /* 0x0000000000017941 */ /* 0x000fea0003800200 */
.L_x_12:
        /* <DEDUP_REMOVED lines=9> */
[C---:B------:R-:W-:Y:S02]  /*1860*/  LOP3.LUT R12, R11.reuse, R12, RZ, 0x3c, !PT ;  /* 0x0000000c0b0c7212 */ /* 0x040fe400078e3cff */
[----:B------:R-:W0:Y:S01]  /*1870*/  I2F.F64.S64 R2, R2 ;  /* 0x0000000200027312 */ /* 0x000e220000301c00 */
[----:B------:R-:W-:Y:S02]  /*1880*/  LEA.HI R4, R11, R4, RZ, 0x1 ;  /* 0x000000040b047211 */ /* 0x000fe400078f08ff */
[----:B------:R-:W-:Y:S02]  /*1890*/  ISETP.GE.AND P0, PT, R12, RZ, PT ;  /* 0x000000ff0c00720c */ /* 0x000fe40003f06270 */
[----:B------:R-:W-:-:S05]  /*18a0*/  IADD3 R0, PT, PT, -R4, RZ, RZ ;  /* 0x000000ff04007210 */ /* 0x000fca0007ffe1ff */
[----:B------:R-:W-:Y:S01]  /*18b0*/  @!P1 IMAD.MOV.U32 R4, RZ, RZ, R0 ;  /* 0x000000ffff049224 */ /* 0x000fe200078e0000 */
[----:B0-----:R-:W-:-:S10]  /*18c0*/  DMUL R8, R2, UR4 ;  /* 0x0000000402087c28 */ /* 0x001fd40008000000 */
[----:B------:R-:W0:Y:S02]  /*18d0*/  F2F.F32.F64 R8, R8 ;  /* 0x0000000800087310 */ /* 0x000e240000301000 */
[----:B0-----:R-:W-:-:S07]  /*18e0*/  FSEL R3, -R8, R8, !P0 ;  /* 0x0000000808037208 */ /* 0x001fce0004000100 */
.L_x_10:
[----:B------:R-:W-:Y:S05]  /*18f0*/  BSYNC.RECONVERGENT B0 ;  /* 0x0000000000007941 */ /* 0x000fea0003800200 */
.L_x_9:
[----:B------:R-:W-:Y:S01]  /*1900*/  FMUL R2, R3, R3 ;  /* 0x0000000303027220 */ /* 0x000fe20000400000 */
[----:B------:R-:W-:Y:S01]  /*1910*/  LOP3.LUT R0, R4, 0x1, RZ, 0xc0, !PT ;  /* 0x0000000104007812 */ /* 0x000fe200078ec0ff */
[----:B------:R-:W-:Y:S01]  /*1920*/  HFMA2 R8, -RZ, RZ, 1.541015625, -0.052001953125 ;  /* 0x3e2aaaa8ff087431 */ /* 0x000fe200000001ff */
[----:B------:R-:W-:Y:S01]  /*1930*/  MOV R7, 0x3c0885e4 ;  /* 0x3c0885e400077802 */ /* 0x000fe20000000f00 */
[----:B------:R-:W-:Y:S01]  /*1940*/  FFMA R5, R2, R5, -0.0013887860113754868507 ;  /* 0xbab607ed02057423 */ /* 0x000fe20000000005 */
[----:B------:R-:W-:Y:S01]  /*1950*/  ISETP.NE.U32.AND P0, PT, R0, 0x1, PT ;  /* 0x000000010000780c */ /* 0x000fe20003f05070 */
[----:B------:R-:W-:-:S03]  /*1960*/  VIADD R4, R4, 0x1 ;  /* 0x0000000104047836 */ /* 0x000fc60000000000 */
[----:B------:R-:W-:Y:S02]  /*1970*/  FSEL R5, R5, -0.00019574658654164522886, P0 ;  /* 0xb94d415305057808 */ /* 0x000fe40000000000 */
[----:B------:R-:W-:Y:S02]  /*1980*/  FSEL R7, R7, 0.041666727513074874878, !P0 ;  /* 0x3d2aaabb07077808 */ /* 0x000fe40004000000 */
[----:B------:R-:W-:Y:S02]  /*1990*/  LOP3.LUT P1, RZ, R4, 0x2, RZ, 0xc0, !PT ;  /* 0x0000000204ff7812 */ /* 0x000fe4000782c0ff */
[----:B------:R-:W-:Y:S01]  /*19a0*/  FSEL R0, R3, 1, !P0 ;  /* 0x3f80000003007808 */ /* 0x000fe20004000000 */
[----:B------:R-:W-:Y:S01]  /*19b0*/  FFMA R5, R2, R5, R7 ;  /* 0x0000000502057223 */ /* 0x000fe20000000007 */
[----:B------:R-:W-:Y:S02]  /*19c0*/  FSEL R4, -R8, -0.4999999701976776123, !P0 ;  /* 0xbeffffff08047808 */ /* 0x000fe40004000100 */
[----:B------:R-:W-:Y:S01]  /*19d0*/  MOV R8, 0x3c80f082 ;  /* 0x3c80f08200087802 */ /* 0x000fe20000000f00 */
[----:B------:R-:W-:-:S02]  /*19e0*/  FFMA R3, R2, R0, RZ ;  /* 0x0000000002037223 */ /* 0x000fc400000000ff */
[----:B------:R-:W-:-:S04]  /*19f0*/  FFMA R4, R2, R5, R4 ;  /* 0x0000000502047223 */ /* 0x000fc80000000004 */
[----:B------:R-:W-:-:S04]  /*1a00*/  FFMA R3, R3, R4, R0 ;  /* 0x0000000403037223 */ /* 0x000fc80000000000 */
[----:B------:R-:W-:-:S04]  /*1a10*/  @P1 FADD R3, RZ, -R3 ;  /* 0x80000003ff031221 */ /* 0x000fc80000000000 */
[----:B------:R-:W-:Y:S01]  /*1a20*/  FMUL R3, R6, R3 ;  /* 0x0000000306037220 */ /* 0x000fe20000400000 */
[----:B------:R-:W-:-:S04]  /*1a30*/  IMAD.MOV.U32 R6, RZ, RZ, 0x3f800000 ;  /* 0x3f800000ff067424 */ /* 0x000fc800078e00ff */
[----:B------:R-:W-:Y:S02]  /*1a40*/  FMNMX R4, RZ, R3, !PT ;  /* 0x00000003ff047209 */ /* 0x000fe40007800000 */
[----:B------:R-:W0:Y:S02]  /*1a50*/  LDC.64 R2, c[0x0][0x3a0] ;  /* 0x0000e800ff027b82 */ /* 0x000e240000000a00 */
[C---:B------:R-:W-:Y:S01]  /*1a60*/  FSETP.GE.AND P1, PT, |R4|.reuse, 0.60000002384185791016, PT ;  /* 0x3f19999a0400780b */ /* 0x040fe20003f26200 */
[C---:B------:R-:W-:Y:S01]  /*1a70*/  FMUL R0, |R4|.reuse, 2.8853900432586669922 ;  /* 0x4038aa3b04007820 */ /* 0x040fe20000400200 */
[C---:B------:R-:W-:Y:S01]  /*1a80*/  FMUL R9, R4.reuse, R4 ;  /* 0x0000000404097220 */ /* 0x040fe20000400000 */
[----:B------:R-:W-:-:S03]  /*1a90*/  FSETP.GE.AND P0, PT, |R4|, 9.010913848876953125, PT ;  /* 0x41102cb40400780b */ /* 0x000fc60003f06200 */
[----:B------:R-:W-:Y:S01]  /*1aa0*/  FFMA R8, R9, R8, -0.052303962409496307373 ;  /* 0xbd563cae09087423 */ /* 0x000fe20000000008 */
[----:B------:R-:W1:Y:S01]  /*1ab0*/  MUFU.EX2 R0, R0 ;  /* 0x0000000000007308 */ /* 0x000e620000000800 */
[----:B0-----:R-:W-:-:S04]  /*1ac0*/  IMAD.WIDE R2, R13, 0x4, R2 ;  /* 0x000000040d027825 */ /* 0x001fc800078e0202 */
[----:B-1----:R-:W-:Y:S01]  /*1ad0*/  FADD R5, R0, 1 ;  /* 0x3f80000000057421 */ /* 0x002fe20000000000 */
[----:B------:R-:W-:-:S04]  /*1ae0*/  FFMA R0, R9, R8, 0.1331529766321182251 ;  /* 0x3e08594109007423 */ /* 0x000fc80000000008 */
[C---:B------:R-:W-:Y:S01]  /*1af0*/  FFMA R0, R9.reuse, R0, -0.33332768082618713379 ;  /* 0xbeaaa9ed09007423 */ /* 0x040fe20000000000 */
[----:B------:R-:W0:Y:S03]  /*1b00*/  MUFU.RCP R5, R5 ;  /* 0x0000000500057308 */ /* 0x000e260000001000 */
[----:B------:R-:W-:Y:S01]  /*1b10*/  FFMA R9, R9, R0, RZ ;  /* 0x0000000009097223 */ /* 0x000fe200000000ff */
[----:B0-----:R-:W-:-:S05]  /*1b20*/  FFMA R6, R5, -2, R6 ;  /* 0xc000000005067823 */ /* 0x001fca0000000006 */
[----:B------:R-:W-:-:S04]  /*1b30*/  FSEL R7, R6, 1, !P0 ;  /* 0x3f80000006077808 */ /* 0x000fc80004000000 */
[--C-:B------:R-:W-:Y:S01]  /*1b40*/  LOP3.LUT R7, R7, 0x80000000, R4.reuse, 0xb8, !PT ;  /* 0x8000000007077812 */ /* 0x100fe200078eb804 */
[----:B------:R-:W-:-:S05]  /*1b50*/  @!P1 FFMA R7, R4, R9, R4 ;  /* 0x0000000904079223 */ /* 0x000fca0000000004 */
[----:B------:R-:W-:Y:S01]  /*1b60*/  STG.E desc[UR10][R2.64], R7 ;  /* 0x0000000702007986 */ /* 0x000fe2000c10190a */
[----:B------:R-:W-:Y:S05]  /*1b70*/  EXIT ;  /* 0x000000000000794d */ /* 0x000fea0003800000 */
.L_x_14:
[----:B------:R-:W-:-:S00]  /*1b80*/  BRA `(.L_x_14) ;  /* 0xfffffffc00fc7947 */ /* 0x000fc0000383ffff */
[----:B------:R-:W-:-:S00]  /*1b90*/  NOP ;  /* 0x0000000000007918 */ /* 0x000fc00000000000 */
        /* <DEDUP_REMOVED lines=14> */
.L_x_15:


//--------------------- .nv.global.init           --------------------------
	.section	.nv.global.init,"aw",@progbits
	.align	4
.nv.global.init:
	.type		__cudart_i2opi_f,@object
	.size		__cudart_i2opi_f,(.L_0 - __cudart_i2opi_f)
__cudart_i2opi_f:
        /*0000*/ 	.byte	0x41, 0x90, 0x43, 0x3c, 0x99, 0x95, 0x62, 0xdb, 0xc0, 0xdd, 0x34, 0xf5, 0xd1, 0x57, 0x27, 0xfc
        /*0010*/ 	.byte	0x29, 0x15, 0x44, 0x4e, 0x6e, 0x83, 0xf9, 0xa2
.L_0:


//--------------------- .nv.shared.reserved.0     --------------------------
	.section	.nv.shared.reserved.0,"aw",@nobits
	.weak		__nv_reservedSMEM_offset_0_alias
	.size		__nv_reservedSMEM_offset_0_alias, 0, 64
	.other		__nv_reservedSMEM_offset_0_alias,@"STO_CUDA_RESERVED_SHARED STV_DEFAULT"
__nv_reservedSMEM_offset_0_alias:
	.zero		0
	.zero		64


//--------------------- .nv.constant0.matrix_ops  --------------------------
	.section	.nv.constant0.matrix_ops,"a",@progbits
	.sectionflags	@""
	.align	4
.nv.constant0.matrix_ops:
	.zero		940


//--------------------- SYMBOLS --------------------------

	.type		.nv.reservedSmem.offset0,@object
	.size		.nv.reservedSmem.offset0,0x4
